	.target	sm_90a

	.elftype	@"ET_EXEC"


//--------------------- .note.nv.tkinfo           --------------------------
	.section	.note.nv.tkinfo,"",@"SHT_NOTE"
	.sectionflags	@"SHF_NOTE_NV_TKINFO"
	.tkinfo
        /*0018*/ 	.word	0x00000002
        /*0030*/ 	.string	""
        /*0030*/ 	.string	"ptxas"
        /*0030*/ 	.string	"Cuda compilation tools, release 13.0, V13.0.88"
        /*0030*/ 	.string	"Build cuda_13.0.r13.0/compiler.36424714_0"
        /*0030*/ 	.string	"-arch sm_90a -m 64 "



//--------------------- .note.nv.cuinfo           --------------------------
	.section	.note.nv.cuinfo,"",@"SHT_NOTE"
	.sectionflags	@"SHF_NOTE_NV_CUINFO"
        /*0018*/ 	.short	0x0002
        /*001a*/ 	.short	0x005a
        /*001c*/ 	.short	0x0082
	.zero		2


//--------------------- .nv.info                  --------------------------
	.section	.nv.info,"",@"SHT_CUDA_INFO"
	.align	4


	//----- nvinfo : EIATTR_REGCOUNT
	.align		4
        /*0000*/ 	.byte	0x04, 0x2f
        /*0002*/ 	.short	(.L_15 - .L_14)
	.align		4
.L_14:
        /*0004*/ 	.word	index@(_ZN7cutlass13device_kernelINS_4gemm6kernel13GemmUniversalIN4cute5tupleIJiiiiEEENS1_10collective13CollectiveMmaINS1_34MainloopSm90TmaGmmaWarpSpecializedILi4ENS5_IJNS4_1CILi1EEESB_SB_EEENS1_32KernelTmaWarpSpecializedPingpongEEENS5_IJNSA_ILi64EEENSA_ILi128EEESG_EEENS_10bfloat16_tENS5_IJlSB_lEEESI_SJ_NS4_8TiledMMAINS4_8MMA_AtomIJNS4_4SM904GMMA28MMA_64x128x16_F32BF16BF16_SSILNSN_5MajorE0ELSP_0ELNSN_7ScaleInE1ELSQ_1EEEEEENS4_6LayoutISC_NS5_IJNSA_ILi0EEESU_SU_EEEEENS5_IJNS4_10UnderscoreESX_SX_EEEEENS4_13SM90_TMA_LOADENS4_14ComposedLayoutINS4_7SwizzleILi3ELi4ELi3EEENS4_18smem_ptr_flag_bitsILi16EEENST_INS5_IJNSA_ILi8EEESF_EEENS5_IJSF_SB_EEEEEEEvNS4_8identityES10_S1A_vS1B_EENS_8epilogue10collective6detail29Sm90TmaWarpSpecializedAdapterINS1E_15DefaultEpilogueISI_SJ_SJ_NS1D_6thread17LinearCombinationISI_Li1EffLNS1I_9ScaleType4KindE0ELNS_15FloatRoundStyleE2ESI_EENS1_15EpilogueDefaultEEEEEvvEEEEvNT_6ParamsE)
        /*0008*/ 	.word	0x000000a8


	//----- nvinfo : EIATTR_FRAME_SIZE
	.align		4
.L_15:
        /*000c*/ 	.byte	0x04, 0x11
        /*000e*/ 	.short	(.L_17 - .L_16)
	.align		4
.L_16:
        /*0010*/ 	.word	index@(_ZN7cutlass13device_kernelINS_4gemm6kernel13GemmUniversalIN4cute5tupleIJiiiiEEENS1_10collective13CollectiveMmaINS1_34MainloopSm90TmaGmmaWarpSpecializedILi4ENS5_IJNS4_1CILi1EEESB_SB_EEENS1_32KernelTmaWarpSpecializedPingpongEEENS5_IJNSA_ILi64EEENSA_ILi128EEESG_EEENS_10bfloat16_tENS5_IJlSB_lEEESI_SJ_NS4_8TiledMMAINS4_8MMA_AtomIJNS4_4SM904GMMA28MMA_64x128x16_F32BF16BF16_SSILNSN_5MajorE0ELSP_0ELNSN_7ScaleInE1ELSQ_1EEEEEENS4_6LayoutISC_NS5_IJNSA_ILi0EEESU_SU_EEEEENS5_IJNS4_10UnderscoreESX_SX_EEEEENS4_13SM90_TMA_LOADENS4_14ComposedLayoutINS4_7SwizzleILi3ELi4ELi3EEENS4_18smem_ptr_flag_bitsILi16EEENST_INS5_IJNSA_ILi8EEESF_EEENS5_IJSF_SB_EEEEEEEvNS4_8identityES10_S1A_vS1B_EENS_8epilogue10collective6detail29Sm90TmaWarpSpecializedAdapterINS1E_15DefaultEpilogueISI_SJ_SJ_NS1D_6thread17LinearCombinationISI_Li1EffLNS1I_9ScaleType4KindE0ELNS_15FloatRoundStyleE2ESI_EENS1_15EpilogueDefaultEEEEEvvEEEEvNT_6ParamsE)
        /*0014*/ 	.word	0x00000000


	//----- nvinfo : EIATTR_MIN_STACK_SIZE
	.align		4
.L_17:
        /*0018*/ 	.byte	0x04, 0x12
        /*001a*/ 	.short	(.L_19 - .L_18)
	.align		4
.L_18:
        /*001c*/ 	.word	index@(_ZN7cutlass13device_kernelINS_4gemm6kernel13GemmUniversalIN4cute5tupleIJiiiiEEENS1_10collective13CollectiveMmaINS1_34MainloopSm90TmaGmmaWarpSpecializedILi4ENS5_IJNS4_1CILi1EEESB_SB_EEENS1_32KernelTmaWarpSpecializedPingpongEEENS5_IJNSA_ILi64EEENSA_ILi128EEESG_EEENS_10bfloat16_tENS5_IJlSB_lEEESI_SJ_NS4_8TiledMMAINS4_8MMA_AtomIJNS4_4SM904GMMA28MMA_64x128x16_F32BF16BF16_SSILNSN_5MajorE0ELSP_0ELNSN_7ScaleInE1ELSQ_1EEEEEENS4_6LayoutISC_NS5_IJNSA_ILi0EEESU_SU_EEEEENS5_IJNS4_10UnderscoreESX_SX_EEEEENS4_13SM90_TMA_LOADENS4_14ComposedLayoutINS4_7SwizzleILi3ELi4ELi3EEENS4_18smem_ptr_flag_bitsILi16EEENST_INS5_IJNSA_ILi8EEESF_EEENS5_IJSF_SB_EEEEEEEvNS4_8identityES10_S1A_vS1B_EENS_8epilogue10collective6detail29Sm90TmaWarpSpecializedAdapterINS1E_15DefaultEpilogueISI_SJ_SJ_NS1D_6thread17LinearCombinationISI_Li1EffLNS1I_9ScaleType4KindE0ELNS_15FloatRoundStyleE2ESI_EENS1_15EpilogueDefaultEEEEEvvEEEEvNT_6ParamsE)
        /*0020*/ 	.word	0x00000000
.L_19:


//--------------------- .nv.compat                --------------------------
	.section	.nv.compat,"",@"SHT_CUDA_COMPAT_INFO"
	.align	4
        /*0000*/ 	.byte	0x02, 0x09, 0x01, 0x00, 0x02, 0x02, 0x04, 0x00, 0x02, 0x05, 0x05, 0x00, 0x03, 0x07, 0x01, 0x01
        /*0010*/ 	.byte	0x02, 0x03, 0x01, 0x00, 0x02, 0x06, 0x01, 0x00, 0x04, 0x0b, 0x08, 0x00, 0x00, 0x00, 0x00, 0x00
        /*0020*/ 	.byte	0x00, 0x00, 0x00, 0x00


//--------------------- .nv.info._ZN7cutlass13device_kernelINS_4gemm6kernel13GemmUniversalIN4cute5tupleIJiiiiEEENS1_10collective13CollectiveMmaINS1_34MainloopSm90TmaGmmaWarpSpecializedILi4ENS5_IJNS4_1CILi1EEESB_SB_EEENS1_32KernelTmaWarpSpecializedPingpongEEENS5_IJNSA_ILi64EEENSA_ILi128EEESG_EEENS_10bfloat16_tENS5_IJlSB_lEEESI_SJ_NS4_8TiledMMAINS4_8MMA_AtomIJNS4_4SM904GMMA28MMA_64x128x16_F32BF16BF16_SSILNSN_5MajorE0ELSP_0ELNSN_7ScaleInE1ELSQ_1EEEEEENS4_6LayoutISC_NS5_IJNSA_ILi0EEESU_SU_EEEEENS5_IJNS4_10UnderscoreESX_SX_EEEEENS4_13SM90_TMA_LOADENS4_14ComposedLayoutINS4_7SwizzleILi3ELi4ELi3EEENS4_18smem_ptr_flag_bitsILi16EEENST_INS5_IJNSA_ILi8EEESF_EEENS5_IJSF_SB_EEEEEEEvNS4_8identityES10_S1A_vS1B_EENS_8epilogue10collective6detail29Sm90TmaWarpSpecializedAdapterINS1E_15DefaultEpilogueISI_SJ_SJ_NS1D_6thread17LinearCombinationISI_Li1EffLNS1I_9ScaleType4KindE0ELNS_15FloatRoundStyleE2ESI_EENS1_15EpilogueDefaultEEEEEvvEEEEvNT_6ParamsE --------------------------
	.section	.nv.info._ZN7cutlass13device_kernelINS_4gemm6kernel13GemmUniversalIN4cute5tupleIJiiiiEEENS1_10collective13CollectiveMmaINS1_34MainloopSm90TmaGmmaWarpSpecializedILi4ENS5_IJNS4_1CILi1EEESB_SB_EEENS1_32KernelTmaWarpSpecializedPingpongEEENS5_IJNSA_ILi64EEENSA_ILi128EEESG_EEENS_10bfloat16_tENS5_IJlSB_lEEESI_SJ_NS4_8TiledMMAINS4_8MMA_AtomIJNS4_4SM904GMMA28MMA_64x128x16_F32BF16BF16_SSILNSN_5MajorE0ELSP_0ELNSN_7ScaleInE1ELSQ_1EEEEEENS4_6LayoutISC_NS5_IJNSA_ILi0EEESU_SU_EEEEENS5_IJNS4_10UnderscoreESX_SX_EEEEENS4_13SM90_TMA_LOADENS4_14ComposedLayoutINS4_7SwizzleILi3ELi4ELi3EEENS4_18smem_ptr_flag_bitsILi16EEENST_INS5_IJNSA_ILi8EEESF_EEENS5_IJSF_SB_EEEEEEEvNS4_8identityES10_S1A_vS1B_EENS_8epilogue10collective6detail29Sm90TmaWarpSpecializedAdapterINS1E_15DefaultEpilogueISI_SJ_SJ_NS1D_6thread17LinearCombinationISI_Li1EffLNS1I_9ScaleType4KindE0ELNS_15FloatRoundStyleE2ESI_EENS1_15EpilogueDefaultEEEEEvvEEEEvNT_6ParamsE,"",@"SHT_CUDA_INFO"
	.sectionflags	@""
	.align	4


	//----- nvinfo : EIATTR_CUDA_API_VERSION
	.align		4
        /*0000*/ 	.byte	0x04, 0x37
        /*0002*/ 	.short	(.L_21 - .L_20)
.L_20:
        /*0004*/ 	.word	0x00000082


	//----- nvinfo : EIATTR_KPARAM_INFO
	.align		4
.L_21:
        /*0008*/ 	.byte	0x04, 0x17
        /*000a*/ 	.short	(.L_23 - .L_22)
.L_22:
        /*000c*/ 	.word	0x00000000
        /*0010*/ 	.short	0x0000
        /*0012*/ 	.short	0x0070
        /*0014*/ 	.byte	0x00, 0xf0, 0x01, 0x10


	//----- nvinfo : EIATTR_SPARSE_MMA_MASK
	.align		4
.L_23:
        /*0018*/ 	.byte	0x03, 0x50
        /*001a*/ 	.short	0x0000


	//----- nvinfo : EIATTR_MAXREG_COUNT
	.align		4
        /*001c*/ 	.byte	0x03, 0x1b
        /*001e*/ 	.short	0x00a8


	//----- nvinfo : EIATTR_NUM_BARRIERS
	.align		4
        /*0020*/ 	.byte	0x02, 0x4c
        /*0022*/ 	.byte	0x01
	.zero		1


	//----- nvinfo : EIATTR_EXTERNS
	.align		4
        /*0024*/ 	.byte	0x04, 0x0f
        /*0026*/ 	.short	(.L_25 - .L_24)


	//   ....[0]....
	.align		4
.L_24:
        /*0028*/ 	.word	index@(__assertfail)


	//----- nvinfo : EIATTR_MERCURY_ISA_VERSION
	.align		4
.L_25:
        /*002c*/ 	.byte	0x03, 0x5f
        /*002e*/ 	.short	0x0101


	//----- nvinfo : EIATTR_INT_WARP_WIDE_INSTR_OFFSETS
	.align		4
        /*0030*/ 	.byte	0x04, 0x31
        /*0032*/ 	.short	(.L_27 - .L_26)


	//   ....[0]....
.L_26:
        /*0034*/ 	.word	0x00000470


	//   ....[1]....
        /*0038*/ 	.word	0x00000490


	//   ....[2]....
        /*003c*/ 	.word	0x00000510


	//   ....[3]....
        /*0040*/ 	.word	0x00000520


	//   ....[4]....
        /*0044*/ 	.word	0x00000530


	//   ....[5]....
        /*0048*/ 	.word	0x00000550


	//   ....[6]....
        /*004c*/ 	.word	0x000005b0


	//   ....[7]....
        /*0050*/ 	.word	0x000005d0


	//----- nvinfo : EIATTR_COOP_GROUP_MASK_REGIDS
	.align		4
.L_27:
        /*0054*/ 	.byte	0x04, 0x29
        /*0056*/ 	.short	(.L_29 - .L_28)


	//   ....[0]....
.L_28:
        /*0058*/ 	.word	0xffffffff


	//   ....[1]....
        /*005c*/ 	.word	0xffffffff


	//   ....[2]....
        /*0060*/ 	.word	0xffffffff


	//   ....[3]....
        /*0064*/ 	.word	0xffffffff


	//   ....[4]....
        /*0068*/ 	.word	0xffffffff


	//   ....[5]....
        /*006c*/ 	.word	0xffffffff


	//----- nvinfo : EIATTR_COOP_GROUP_INSTR_OFFSETS
	.align		4
.L_29:
        /*0070*/ 	.byte	0x04, 0x28
        /*0072*/ 	.short	(.L_31 - .L_30)


	//   ....[0]....
.L_30:
        /*0074*/ 	.word	0x00000050


	//   ....[1]....
        /*0078*/ 	.word	0x00000080


	//   ....[2]....
        /*007c*/ 	.word	0x00000180


	//   ....[3]....
        /*0080*/ 	.word	0x00000390


	//   ....[4]....
        /*0084*/ 	.word	0x000003d0


	//   ....[5]....
        /*0088*/ 	.word	0x00000410


	//----- nvinfo : EIATTR_REG_RECONFIG
	.align		4
.L_31:
        /*008c*/ 	.byte	0x01, 0x54
	.zero		2


	//----- nvinfo : EIATTR_SYSCALL_OFFSETS
	.align		4
        /*0090*/ 	.byte	0x04, 0x46
        /*0092*/ 	.short	(.L_33 - .L_32)


	//   ....[0]....
.L_32:
        /*0094*/ 	.word	0x00001770


	//----- nvinfo : EIATTR_MBARRIER_INSTR_OFFSETS
	.align		4
.L_33:
        /*0098*/ 	.byte	0x04, 0x39
        /*009a*/ 	.short	(.L_35 - .L_34)


	//   ....[0]....
.L_34:
        /*009c*/ 	.word	0x00000300
        /*00a0*/ 	.word	0x000000ff
        /*00a4*/ 	.word	0x00000000
        /*00a8*/ 	.short	0x0100
        /*00aa*/ 	.byte	0x09
	.zero		1


	//   ....[1]....
        /*00ac*/ 	.word	0x00000310
        /*00b0*/ 	.word	0x000000ff
        /*00b4*/ 	.word	0x00000020
        /*00b8*/ 	.short	0x0100
        /*00ba*/ 	.byte	0x09
	.zero		1


	//   ....[2]....
        /*00bc*/ 	.word	0x00000320
        /*00c0*/ 	.word	0x000000ff
        /*00c4*/ 	.word	0x00000008
        /*00c8*/ 	.short	0x0100
        /*00ca*/ 	.byte	0x09
	.zero		1


	//   ....[3]....
        /*00cc*/ 	.word	0x00000330
        /*00d0*/ 	.word	0x000000ff
        /*00d4*/ 	.word	0x00000028
        /*00d8*/ 	.short	0x0100
        /*00da*/ 	.byte	0x09
	.zero		1


	//   ....[4]....
        /*00dc*/ 	.word	0x00000340
        /*00e0*/ 	.word	0x000000ff
        /*00e4*/ 	.word	0x00000010
        /*00e8*/ 	.short	0x0100
        /*00ea*/ 	.byte	0x09
	.zero		1


	//   ....[5]....
        /*00ec*/ 	.word	0x00000350
        /*00f0*/ 	.word	0x000000ff
        /*00f4*/ 	.word	0x00000030
        /*00f8*/ 	.short	0x0100
        /*00fa*/ 	.byte	0x09
	.zero		1


	//   ....[6]....
        /*00fc*/ 	.word	0x00000360
        /*0100*/ 	.word	0x000000ff
        /*0104*/ 	.word	0x00000018
        /*0108*/ 	.short	0x0100
        /*010a*/ 	.byte	0x09
	.zero		1


	//   ....[7]....
        /*010c*/ 	.word	0x00000370
        /*0110*/ 	.word	0x000000ff
        /*0114*/ 	.word	0x00000038
        /*0118*/ 	.short	0x0100
        /*011a*/ 	.byte	0x09
	.zero		1


	//   ....[8]....
        /*011c*/ 	.word	0x000005f0
        /*0120*/ 	.word	0x000000ff
        /*0124*/ 	.word	0x00000070
        /*0128*/ 	.short	0x0100
        /*012a*/ 	.byte	0x09
	.zero		1


	//   ....[9]....
        /*012c*/ 	.word	0x00000600
        /*0130*/ 	.word	0x000000ff
        /*0134*/ 	.word	0x00000078
        /*0138*/ 	.short	0x0100
        /*013a*/ 	.byte	0x09
	.zero		1


	//   ....[10]....
        /*013c*/ 	.word	0x00000640
        /*0140*/ 	.word	0x000000ff
        /*0144*/ 	.word	0x00000050
        /*0148*/ 	.short	0x0100
        /*014a*/ 	.byte	0x0a
	.zero		1


	//   ....[11]....
        /*014c*/ 	.word	0x00000660
        /*0150*/ 	.word	0x000000ff
        /*0154*/ 	.word	0x00000058
        /*0158*/ 	.short	0x0100
        /*015a*/ 	.byte	0x0a
	.zero		1


	//   ....[12]....
        /*015c*/ 	.word	0x00000670
        /*0160*/ 	.word	0x000000ff
        /*0164*/ 	.word	0x00000060
        /*0168*/ 	.short	0x0100
        /*016a*/ 	.byte	0x0a
	.zero		1


	//   ....[13]....
        /*016c*/ 	.word	0x00000680
        /*0170*/ 	.word	0x000000ff
        /*0174*/ 	.word	0x00000068
        /*0178*/ 	.short	0x0100
        /*017a*/ 	.byte	0x0a
	.zero		1


	//   ....[14]....
        /*017c*/ 	.word	0x00001630
        /*0180*/ 	.word	0x0000005f
        /*0184*/ 	.word	0xfffffff8
        /*0188*/ 	.short	0x010a
        /*018a*/ 	.byte	0x3f
	.zero		1


	//   ....[15]....
        /*018c*/ 	.word	0x00001800
        /*0190*/ 	.word	0x00000003
        /*0194*/ 	.word	0x00000000
        /*0198*/ 	.short	0x010a
        /*019a*/ 	.byte	0x3f
	.zero		1


	//   ....[16]....
        /*019c*/ 	.word	0x00001860
        /*01a0*/ 	.word	0x00000003
        /*01a4*/ 	.word	0x00000000
        /*01a8*/ 	.short	0x010a
        /*01aa*/ 	.byte	0x3f
	.zero		1


	//   ....[17]....
        /*01ac*/ 	.word	0x00001d80
        /*01b0*/ 	.word	0x000000ff
        /*01b4*/ 	.word	0x00000000
        /*01b8*/ 	.short	0x010a
        /*01ba*/ 	.byte	0x04
	.zero		1


	//   ....[18]....
        /*01bc*/ 	.word	0x00001dc0
        /*01c0*/ 	.word	0x000000ff
        /*01c4*/ 	.word	0x00000000
        /*01c8*/ 	.short	0x010a
        /*01ca*/ 	.byte	0x04
	.zero		1


	//   ....[19]....
        /*01cc*/ 	.word	0x000021f0
        /*01d0*/ 	.word	0x000000ff
        /*01d4*/ 	.word	0x00000000
        /*01d8*/ 	.short	0x0101
        /*01da*/ 	.byte	0x04
	.zero		1


	//   ....[20]....
        /*01dc*/ 	.word	0x000022e0
        /*01e0*/ 	.word	0x00000063
        /*01e4*/ 	.word	0x00000000
        /*01e8*/ 	.short	0x0101
        /*01ea*/ 	.byte	0x32
	.zero		1


	//   ....[21]....
        /*01ec*/ 	.word	0x000023a0
        /*01f0*/ 	.word	0x000000ff
        /*01f4*/ 	.word	0x00000000
        /*01f8*/ 	.short	0x0101
        /*01fa*/ 	.byte	0x04
	.zero		1


	//   ....[22]....
        /*01fc*/ 	.word	0x000023f0
        /*0200*/ 	.word	0x0000005f
        /*0204*/ 	.word	0x00000008
        /*0208*/ 	.short	0x010a
        /*020a*/ 	.byte	0x3f
	.zero		1


	//   ....[23]....
        /*020c*/ 	.word	0x000064f0
        /*0210*/ 	.word	0x00000060
        /*0214*/ 	.word	0x00000000
        /*0218*/ 	.short	0x0101
        /*021a*/ 	.byte	0x32
	.zero		1


	//   ....[24]....
        /*021c*/ 	.word	0x00006f00
        /*0220*/ 	.word	0x00000007
        /*0224*/ 	.word	0x00000020
        /*0228*/ 	.short	0x010a
        /*022a*/ 	.byte	0x3f
	.zero		1


	//   ....[25]....
        /*022c*/ 	.word	0x00007360
        /*0230*/ 	.word	0x00000003
        /*0234*/ 	.word	0x00000078
        /*0238*/ 	.short	0x0101
        /*023a*/ 	.byte	0x3f
	.zero		1


	//   ....[26]....
        /*023c*/ 	.word	0x00007ad0
        /*0240*/ 	.word	0x00000007
        /*0244*/ 	.word	0x00000000
        /*0248*/ 	.short	0x010a
        /*024a*/ 	.byte	0x3f
	.zero		1


	//   ....[27]....
        /*024c*/ 	.word	0x00007b50
        /*0250*/ 	.word	0x00000009
        /*0254*/ 	.word	0x00000000
        /*0258*/ 	.short	0x010a
        /*025a*/ 	.byte	0x3f
	.zero		1


	//   ....[28]....
        /*025c*/ 	.word	0x00007be0
        /*0260*/ 	.word	0x00000006
        /*0264*/ 	.word	0x00000000
        /*0268*/ 	.short	0x010a
        /*026a*/ 	.byte	0x3f
	.zero		1


	//   ....[29]....
        /*026c*/ 	.word	0x00007c70
        /*0270*/ 	.word	0x00000003
        /*0274*/ 	.word	0x00000000
        /*0278*/ 	.short	0x010a
        /*027a*/ 	.byte	0x3f
	.zero		1


	//   ....[30]....
        /*027c*/ 	.word	0x00007cd0
        /*0280*/ 	.word	0x0000005f
        /*0284*/ 	.word	0xfffffff8
        /*0288*/ 	.short	0x010a
        /*028a*/ 	.byte	0x3f
	.zero		1


	//   ....[31]....
        /*028c*/ 	.word	0x00007d20
        /*0290*/ 	.word	0x00000003
        /*0294*/ 	.word	0x00000000
        /*0298*/ 	.short	0x010a
        /*029a*/ 	.byte	0x3f
	.zero		1


	//   ....[32]....
        /*029c*/ 	.word	0x00007d80
        /*02a0*/ 	.word	0x00000004
        /*02a4*/ 	.word	0x00000000
        /*02a8*/ 	.short	0x010a
        /*02aa*/ 	.byte	0x3f
	.zero		1


	//   ....[33]....
        /*02ac*/ 	.word	0x00007dd0
        /*02b0*/ 	.word	0x0000005f
        /*02b4*/ 	.word	0x00000008
        /*02b8*/ 	.short	0x010a
        /*02ba*/ 	.byte	0x3f
	.zero		1


	//   ....[34]....
        /*02bc*/ 	.word	0x00007ea0
        /*02c0*/ 	.word	0x00000007
        /*02c4*/ 	.word	0x00000020
        /*02c8*/ 	.short	0x010a
        /*02ca*/ 	.byte	0x3f
	.zero		1


	//   ....[35]....
        /*02cc*/ 	.word	0x00007f70
        /*02d0*/ 	.word	0x00000007
        /*02d4*/ 	.word	0x00000000
        /*02d8*/ 	.short	0x010a
        /*02da*/ 	.byte	0x3f
	.zero		1


	//   ....[36]....
        /*02dc*/ 	.word	0x00007fc0
        /*02e0*/ 	.word	0x00000009
        /*02e4*/ 	.word	0x00000000
        /*02e8*/ 	.short	0x010a
        /*02ea*/ 	.byte	0x3f
	.zero		1


	//   ....[37]....
        /*02ec*/ 	.word	0x00008010
        /*02f0*/ 	.word	0x00000006
        /*02f4*/ 	.word	0x00000000
        /*02f8*/ 	.short	0x010a
        /*02fa*/ 	.byte	0x3f
	.zero		1


	//----- nvinfo : EIATTR_NUM_MBARRIERS
	.align		4
.L_35:
        /*02fc*/ 	.byte	0x03, 0x38
        /*02fe*/ 	.short	0x000e


	//----- nvinfo : EIATTR_EXIT_INSTR_OFFSETS
	.align		4
        /*0300*/ 	.byte	0x04, 0x1c
        /*0302*/ 	.short	(.L_37 - .L_36)


	//   ....[0]....
.L_36:
        /*0304*/ 	.word	0x00001240


	//   ....[1]....
        /*0308*/ 	.word	0x000012a0


	//   ....[2]....
        /*030c*/ 	.word	0x00006c30


	//   ....[3]....
        /*0310*/ 	.word	0x00006c60


	//   ....[4]....
        /*0314*/ 	.word	0x00007cc0


	//----- nvinfo : EIATTR_MAX_THREADS
	.align		4
.L_37:
        /*0318*/ 	.byte	0x04, 0x05
        /*031a*/ 	.short	(.L_39 - .L_38)
.L_38:
        /*031c*/ 	.word	0x00000180
        /*0320*/ 	.word	0x00000001
        /*0324*/ 	.word	0x00000001


	//----- nvinfo : EIATTR_CRS_STACK_SIZE
	.align		4
.L_39:
        /*0328*/ 	.byte	0x04, 0x1e
        /*032a*/ 	.short	(.L_41 - .L_40)
.L_40:
        /*032c*/ 	.word	0x00000000


	//----- nvinfo : EIATTR_CBANK_PARAM_SIZE
	.align		4
.L_41:
        /*0330*/ 	.byte	0x03, 0x19
        /*0332*/ 	.short	0x0470


	//----- nvinfo : EIATTR_PARAM_CBANK
	.align		4
        /*0334*/ 	.byte	0x04, 0x0a
        /*0336*/ 	.short	(.L_43 - .L_42)
	.align		4
.L_42:
        /*0338*/ 	.word	index@(.nv.constant0._ZN7cutlass13device_kernelINS_4gemm6kernel13GemmUniversalIN4cute5tupleIJiiiiEEENS1_10collective13CollectiveMmaINS1_34MainloopSm90TmaGmmaWarpSpecializedILi4ENS5_IJNS4_1CILi1EEESB_SB_EEENS1_32KernelTmaWarpSpecializedPingpongEEENS5_IJNSA_ILi64EEENSA_ILi128EEESG_EEENS_10bfloat16_tENS5_IJlSB_lEEESI_SJ_NS4_8TiledMMAINS4_8MMA_AtomIJNS4_4SM904GMMA28MMA_64x128x16_F32BF16BF16_SSILNSN_5MajorE0ELSP_0ELNSN_7ScaleInE1ELSQ_1EEEEEENS4_6LayoutISC_NS5_IJNSA_ILi0EEESU_SU_EEEEENS5_IJNS4_10UnderscoreESX_SX_EEEEENS4_13SM90_TMA_LOADENS4_14ComposedLayoutINS4_7SwizzleILi3ELi4ELi3EEENS4_18smem_ptr_flag_bitsILi16EEENST_INS5_IJNSA_ILi8EEESF_EEENS5_IJSF_SB_EEEEEEEvNS4_8identityES10_S1A_vS1B_EENS_8epilogue10collective6detail29Sm90TmaWarpSpecializedAdapterINS1E_15DefaultEpilogueISI_SJ_SJ_NS1D_6thread17LinearCombinationISI_Li1EffLNS1I_9ScaleType4KindE0ELNS_15FloatRoundStyleE2ESI_EENS1_15EpilogueDefaultEEEEEvvEEEEvNT_6ParamsE)
        /*033c*/ 	.short	0x0210
        /*033e*/ 	.short	0x0470


	//----- nvinfo : EIATTR_SW_WAR
	.align		4
.L_43:
        /*0340*/ 	.byte	0x04, 0x36
        /*0342*/ 	.short	(.L_45 - .L_44)
.L_44:
        /*0344*/ 	.word	0x00000008
.L_45:


//--------------------- .nv.callgraph             --------------------------
	.section	.nv.callgraph,"",@"SHT_CUDA_CALLGRAPH"
	.align	4
	.sectionentsize	8
	.align		4
        /*0000*/ 	.word	0x00000000
	.align		4
        /*0004*/ 	.word	0xffffffff
	.align		4
        /*0008*/ 	.word	index@(_ZN7cutlass13device_kernelINS_4gemm6kernel13GemmUniversalIN4cute5tupleIJiiiiEEENS1_10collective13CollectiveMmaINS1_34MainloopSm90TmaGmmaWarpSpecializedILi4ENS5_IJNS4_1CILi1EEESB_SB_EEENS1_32KernelTmaWarpSpecializedPingpongEEENS5_IJNSA_ILi64EEENSA_ILi128EEESG_EEENS_10bfloat16_tENS5_IJlSB_lEEESI_SJ_NS4_8TiledMMAINS4_8MMA_AtomIJNS4_4SM904GMMA28MMA_64x128x16_F32BF16BF16_SSILNSN_5MajorE0ELSP_0ELNSN_7ScaleInE1ELSQ_1EEEEEENS4_6LayoutISC_NS5_IJNSA_ILi0EEESU_SU_EEEEENS5_IJNS4_10UnderscoreESX_SX_EEEEENS4_13SM90_TMA_LOADENS4_14ComposedLayoutINS4_7SwizzleILi3ELi4ELi3EEENS4_18smem_ptr_flag_bitsILi16EEENST_INS5_IJNSA_ILi8EEESF_EEENS5_IJSF_SB_EEEEEEEvNS4_8identityES10_S1A_vS1B_EENS_8epilogue10collective6detail29Sm90TmaWarpSpecializedAdapterINS1E_15DefaultEpilogueISI_SJ_SJ_NS1D_6thread17LinearCombinationISI_Li1EffLNS1I_9ScaleType4KindE0ELNS_15FloatRoundStyleE2ESI_EENS1_15EpilogueDefaultEEEEEvvEEEEvNT_6ParamsE)
	.align		4
        /*000c*/ 	.word	index@(__assertfail)
	.align		4
        /*0010*/ 	.word	0x00000000
	.align		4
        /*0014*/ 	.word	0xfffffffe
	.align		4
        /*0018*/ 	.word	0x00000000
	.align		4
        /*001c*/ 	.word	0xfffffffd
	.align		4
        /*0020*/ 	.word	0x00000000
	.align		4
        /*0024*/ 	.word	0xfffffffc


//--------------------- .nv.constant4             --------------------------
	.section	.nv.constant4,"a",@progbits
	.align	8
	.align		8
.nv.constant4:
        /*0000*/ 	.dword	__assertfail
	.align		8
        /*0008*/ 	.dword	__unnamed_1
	.align		8
        /*0010*/ 	.dword	_ZN40_INTERNAL_ed5e2ab6_4_k_cu_f1a00fdc_272674cuda3std3__45__cpo5beginE
	.align		8
        /*0018*/ 	.dword	_ZN40_INTERNAL_ed5e2ab6_4_k_cu_f1a00fdc_272674cuda3std3__45__cpo3endE
	.align		8
        /*0020*/ 	.dword	_ZN40_INTERNAL_ed5e2ab6_4_k_cu_f1a00fdc_272674cuda3std3__45__cpo6cbeginE
	.align		8
        /*0028*/ 	.dword	_ZN40_INTERNAL_ed5e2ab6_4_k_cu_f1a00fdc_272674cuda3std3__45__cpo4cendE
	.align		8
        /*0030*/ 	.dword	_ZN40_INTERNAL_ed5e2ab6_4_k_cu_f1a00fdc_272674cuda3std3__442_GLOBAL__N__ed5e2ab6_4_k_cu_f1a00fdc_272676ignoreE
	.align		8
        /*0038*/ 	.dword	_ZN40_INTERNAL_ed5e2ab6_4_k_cu_f1a00fdc_272674cuda3std3__419piecewise_constructE
	.align		8
        /*0040*/ 	.dword	_ZN40_INTERNAL_ed5e2ab6_4_k_cu_f1a00fdc_272674cuda3std3__48in_placeE
	.align		8
        /*0048*/ 	.dword	_ZN40_INTERNAL_ed5e2ab6_4_k_cu_f1a00fdc_272674cuda3std6ranges3__45__cpo4swapE
	.align		8
        /*0050*/ 	.dword	_ZN40_INTERNAL_ed5e2ab6_4_k_cu_f1a00fdc_272674cuda3std6ranges3__45__cpo9iter_moveE
	.align		8
        /*0058*/ 	.dword	_ZN40_INTERNAL_ed5e2ab6_4_k_cu_f1a00fdc_272674cute7productE
	.align		8
        /*0060*/ 	.dword	_ZN40_INTERNAL_ed5e2ab6_4_k_cu_f1a00fdc_272674cute1_E
	.align		8
        /*0068*/ 	.dword	$str$22
	.align		8
        /*0070*/ 	.dword	$str$23


//--------------------- .text._ZN7cutlass13device_kernelINS_4gemm6kernel13GemmUniversalIN4cute5tupleIJiiiiEEENS1_10collective13CollectiveMmaINS1_34MainloopSm90TmaGmmaWarpSpecializedILi4ENS5_IJNS4_1CILi1EEESB_SB_EEENS1_32KernelTmaWarpSpecializedPingpongEEENS5_IJNSA_ILi64EEENSA_ILi128EEESG_EEENS_10bfloat16_tENS5_IJlSB_lEEESI_SJ_NS4_8TiledMMAINS4_8MMA_AtomIJNS4_4SM904GMMA28MMA_64x128x16_F32BF16BF16_SSILNSN_5MajorE0ELSP_0ELNSN_7ScaleInE1ELSQ_1EEEEEENS4_6LayoutISC_NS5_IJNSA_ILi0EEESU_SU_EEEEENS5_IJNS4_10UnderscoreESX_SX_EEEEENS4_13SM90_TMA_LOADENS4_14ComposedLayoutINS4_7SwizzleILi3ELi4ELi3EEENS4_18smem_ptr_flag_bitsILi16EEENST_INS5_IJNSA_ILi8EEESF_EEENS5_IJSF_SB_EEEEEEEvNS4_8identityES10_S1A_vS1B_EENS_8epilogue10collective6detail29Sm90TmaWarpSpecializedAdapterINS1E_15DefaultEpilogueISI_SJ_SJ_NS1D_6thread17LinearCombinationISI_Li1EffLNS1I_9ScaleType4KindE0ELNS_15FloatRoundStyleE2ESI_EENS1_15EpilogueDefaultEEEEEvvEEEEvNT_6ParamsE --------------------------
	.section	.text._ZN7cutlass13device_kernelINS_4gemm6kernel13GemmUniversalIN4cute5tupleIJiiiiEEENS1_10collective13CollectiveMmaINS1_34MainloopSm90TmaGmmaWarpSpecializedILi4ENS5_IJNS4_1CILi1EEESB_SB_EEENS1_32KernelTmaWarpSpecializedPingpongEEENS5_IJNSA_ILi64EEENSA_ILi128EEESG_EEENS_10bfloat16_tENS5_IJlSB_lEEESI_SJ_NS4_8TiledMMAINS4_8MMA_AtomIJNS4_4SM904GMMA28MMA_64x128x16_F32BF16BF16_SSILNSN_5MajorE0ELSP_0ELNSN_7ScaleInE1ELSQ_1EEEEEENS4_6LayoutISC_NS5_IJNSA_ILi0EEESU_SU_EEEEENS5_IJNS4_10UnderscoreESX_SX_EEEEENS4_13SM90_TMA_LOADENS4_14ComposedLayoutINS4_7SwizzleILi3ELi4ELi3EEENS4_18smem_ptr_flag_bitsILi16EEENST_INS5_IJNSA_ILi8EEESF_EEENS5_IJSF_SB_EEEEEEEvNS4_8identityES10_S1A_vS1B_EENS_8epilogue10collective6detail29Sm90TmaWarpSpecializedAdapterINS1E_15DefaultEpilogueISI_SJ_SJ_NS1D_6thread17LinearCombinationISI_Li1EffLNS1I_9ScaleType4KindE0ELNS_15FloatRoundStyleE2ESI_EENS1_15EpilogueDefaultEEEEEvvEEEEvNT_6ParamsE,"ax",@progbits
	.align	128
.text._ZN7cutlass13device_kernelINS_4gemm6kernel13GemmUniversalIN4cute5tupleIJiiiiEEENS1_10collective13CollectiveMmaINS1_34MainloopSm90TmaGmmaWarpSpecializedILi4ENS5_IJNS4_1CILi1EEESB_SB_EEENS1_32KernelTmaWarpSpecializedPingpongEEENS5_IJNSA_ILi64EEENSA_ILi128EEESG_EEENS_10bfloat16_tENS5_IJlSB_lEEESI_SJ_NS4_8TiledMMAINS4_8MMA_AtomIJNS4_4SM904GMMA28MMA_64x128x16_F32BF16BF16_SSILNSN_5MajorE0ELSP_0ELNSN_7ScaleInE1ELSQ_1EEEEEENS4_6LayoutISC_NS5_IJNSA_ILi0EEESU_SU_EEEEENS5_IJNS4_10UnderscoreESX_SX_EEEEENS4_13SM90_TMA_LOADENS4_14ComposedLayoutINS4_7SwizzleILi3ELi4ELi3EEENS4_18smem_ptr_flag_bitsILi16EEENST_INS5_IJNSA_ILi8EEESF_EEENS5_IJSF_SB_EEEEEEEvNS4_8identityES10_S1A_vS1B_EENS_8epilogue10collective6detail29Sm90TmaWarpSpecializedAdapterINS1E_15DefaultEpilogueISI_SJ_SJ_NS1D_6thread17LinearCombinationISI_Li1EffLNS1I_9ScaleType4KindE0ELNS_15FloatRoundStyleE2ESI_EENS1_15EpilogueDefaultEEEEEvvEEEEvNT_6ParamsE:
        .type           _ZN7cutlass13device_kernelINS_4gemm6kernel13GemmUniversalIN4cute5tupleIJiiiiEEENS1_10collective13CollectiveMmaINS1_34MainloopSm90TmaGmmaWarpSpecializedILi4ENS5_IJNS4_1CILi1EEESB_SB_EEENS1_32KernelTmaWarpSpecializedPingpongEEENS5_IJNSA_ILi64EEENSA_ILi128EEESG_EEENS_10bfloat16_tENS5_IJlSB_lEEESI_SJ_NS4_8TiledMMAINS4_8MMA_AtomIJNS4_4SM904GMMA28MMA_64x128x16_F32BF16BF16_SSILNSN_5MajorE0ELSP_0ELNSN_7ScaleInE1ELSQ_1EEEEEENS4_6LayoutISC_NS5_IJNSA_ILi0EEESU_SU_EEEEENS5_IJNS4_10UnderscoreESX_SX_EEEEENS4_13SM90_TMA_LOADENS4_14ComposedLayoutINS4_7SwizzleILi3ELi4ELi3EEENS4_18smem_ptr_flag_bitsILi16EEENST_INS5_IJNSA_ILi8EEESF_EEENS5_IJSF_SB_EEEEEEEvNS4_8identityES10_S1A_vS1B_EENS_8epilogue10collective6detail29Sm90TmaWarpSpecializedAdapterINS1E_15DefaultEpilogueISI_SJ_SJ_NS1D_6thread17LinearCombinationISI_Li1EffLNS1I_9ScaleType4KindE0ELNS_15FloatRoundStyleE2ESI_EENS1_15EpilogueDefaultEEEEEvvEEEEvNT_6ParamsE,@function
        .size           _ZN7cutlass13device_kernelINS_4gemm6kernel13GemmUniversalIN4cute5tupleIJiiiiEEENS1_10collective13CollectiveMmaINS1_34MainloopSm90TmaGmmaWarpSpecializedILi4ENS5_IJNS4_1CILi1EEESB_SB_EEENS1_32KernelTmaWarpSpecializedPingpongEEENS5_IJNSA_ILi64EEENSA_ILi128EEESG_EEENS_10bfloat16_tENS5_IJlSB_lEEESI_SJ_NS4_8TiledMMAINS4_8MMA_AtomIJNS4_4SM904GMMA28MMA_64x128x16_F32BF16BF16_SSILNSN_5MajorE0ELSP_0ELNSN_7ScaleInE1ELSQ_1EEEEEENS4_6LayoutISC_NS5_IJNSA_ILi0EEESU_SU_EEEEENS5_IJNS4_10UnderscoreESX_SX_EEEEENS4_13SM90_TMA_LOADENS4_14ComposedLayoutINS4_7SwizzleILi3ELi4ELi3EEENS4_18smem_ptr_flag_bitsILi16EEENST_INS5_IJNSA_ILi8EEESF_EEENS5_IJSF_SB_EEEEEEEvNS4_8identityES10_S1A_vS1B_EENS_8epilogue10collective6detail29Sm90TmaWarpSpecializedAdapterINS1E_15DefaultEpilogueISI_SJ_SJ_NS1D_6thread17LinearCombinationISI_Li1EffLNS1I_9ScaleType4KindE0ELNS_15FloatRoundStyleE2ESI_EENS1_15EpilogueDefaultEEEEEvvEEEEvNT_6ParamsE,(.L_x_196 - _ZN7cutlass13device_kernelINS_4gemm6kernel13GemmUniversalIN4cute5tupleIJiiiiEEENS1_10collective13CollectiveMmaINS1_34MainloopSm90TmaGmmaWarpSpecializedILi4ENS5_IJNS4_1CILi1EEESB_SB_EEENS1_32KernelTmaWarpSpecializedPingpongEEENS5_IJNSA_ILi64EEENSA_ILi128EEESG_EEENS_10bfloat16_tENS5_IJlSB_lEEESI_SJ_NS4_8TiledMMAINS4_8MMA_AtomIJNS4_4SM904GMMA28MMA_64x128x16_F32BF16BF16_SSILNSN_5MajorE0ELSP_0ELNSN_7ScaleInE1ELSQ_1EEEEEENS4_6LayoutISC_NS5_IJNSA_ILi0EEESU_SU_EEEEENS5_IJNS4_10UnderscoreESX_SX_EEEEENS4_13SM90_TMA_LOADENS4_14ComposedLayoutINS4_7SwizzleILi3ELi4ELi3EEENS4_18smem_ptr_flag_bitsILi16EEENST_INS5_IJNSA_ILi8EEESF_EEENS5_IJSF_SB_EEEEEEEvNS4_8identityES10_S1A_vS1B_EENS_8epilogue10collective6detail29Sm90TmaWarpSpecializedAdapterINS1E_15DefaultEpilogueISI_SJ_SJ_NS1D_6thread17LinearCombinationISI_Li1EffLNS1I_9ScaleType4KindE0ELNS_15FloatRoundStyleE2ESI_EENS1_15EpilogueDefaultEEEEEvvEEEEvNT_6ParamsE)
        .other          _ZN7cutlass13device_kernelINS_4gemm6kernel13GemmUniversalIN4cute5tupleIJiiiiEEENS1_10collective13CollectiveMmaINS1_34MainloopSm90TmaGmmaWarpSpecializedILi4ENS5_IJNS4_1CILi1EEESB_SB_EEENS1_32KernelTmaWarpSpecializedPingpongEEENS5_IJNSA_ILi64EEENSA_ILi128EEESG_EEENS_10bfloat16_tENS5_IJlSB_lEEESI_SJ_NS4_8TiledMMAINS4_8MMA_AtomIJNS4_4SM904GMMA28MMA_64x128x16_F32BF16BF16_SSILNSN_5MajorE0ELSP_0ELNSN_7ScaleInE1ELSQ_1EEEEEENS4_6LayoutISC_NS5_IJNSA_ILi0EEESU_SU_EEEEENS5_IJNS4_10UnderscoreESX_SX_EEEEENS4_13SM90_TMA_LOADENS4_14ComposedLayoutINS4_7SwizzleILi3ELi4ELi3EEENS4_18smem_ptr_flag_bitsILi16EEENST_INS5_IJNSA_ILi8EEESF_EEENS5_IJSF_SB_EEEEEEEvNS4_8identityES10_S1A_vS1B_EENS_8epilogue10collective6detail29Sm90TmaWarpSpecializedAdapterINS1E_15DefaultEpilogueISI_SJ_SJ_NS1D_6thread17LinearCombinationISI_Li1EffLNS1I_9ScaleType4KindE0ELNS_15FloatRoundStyleE2ESI_EENS1_15EpilogueDefaultEEEEEvvEEEEvNT_6ParamsE,@"STO_CUDA_ENTRY STV_DEFAULT"
_ZN7cutlass13device_kernelINS_4gemm6kernel13GemmUniversalIN4cute5tupleIJiiiiEEENS1_10collective13CollectiveMmaINS1_34MainloopSm90TmaGmmaWarpSpecializedILi4ENS5_IJNS4_1CILi1EEESB_SB_EEENS1_32KernelTmaWarpSpecializedPingpongEEENS5_IJNSA_ILi64EEENSA_ILi128EEESG_EEENS_10bfloat16_tENS5_IJlSB_lEEESI_SJ_NS4_8TiledMMAINS4_8MMA_AtomIJNS4_4SM904GMMA28MMA_64x128x16_F32BF16BF16_SSILNSN_5MajorE0ELSP_0ELNSN_7ScaleInE1ELSQ_1EEEEEENS4_6LayoutISC_NS5_IJNSA_ILi0EEESU_SU_EEEEENS5_IJNS4_10UnderscoreESX_SX_EEEEENS4_13SM90_TMA_LOADENS4_14ComposedLayoutINS4_7SwizzleILi3ELi4ELi3EEENS4_18smem_ptr_flag_bitsILi16EEENST_INS5_IJNSA_ILi8EEESF_EEENS5_IJSF_SB_EEEEEEEvNS4_8identityES10_S1A_vS1B_EENS_8epilogue10collective6detail29Sm90TmaWarpSpecializedAdapterINS1E_15DefaultEpilogueISI_SJ_SJ_NS1D_6thread17LinearCombinationISI_Li1EffLNS1I_9ScaleType4KindE0ELNS_15FloatRoundStyleE2ESI_EENS1_15EpilogueDefaultEEEEEvvEEEEvNT_6ParamsE:
[----:B------:R-:W0:Y:S01]  /*0000*/  LDC R1, c[0x0][0x28] ;  /* 0x00000a00ff017b82 */ /* 0x000e220000000800 */
[----:B------:R-:W1:Y:S01]  /*0010*/  S2R R4, SR_TID.X ;  /* 0x0000000000047919 */ /* 0x000e620000002100 */
[----:B------:R-:W-:Y:S01]  /*0020*/  ELECT P0, URZ, PT ;  /* 0x00000000003f782f */ /* 0x000fe20003800000 */
[----:B------:R-:W-:Y:S01]  /*0030*/  BSSY B0, `(.L_x_0) ;  /* 0x0000014000007945 */ /* 0x000fe20003800000 */
[----:B-1----:R-:W-:-:S05]  /*0040*/  SHF.R.U32.HI R0, RZ, 0x5, R4 ;  /* 0x00000005ff007819 */ /* 0x002fca0000011604 */
[----:B------:R-:W1:Y:S02]  /*0050*/  SHFL.IDX PT, R2, R0, RZ, 0x1f ;  /* 0x00001fff00027589 */ /* 0x000e6400000e0000 */
[----:B-1----:R-:W-:Y:S02]  /*0060*/  R2UR UR8, R2 ;  /* 0x00000000020872ca */ /* 0x002fe400000e0000 */
[----:B------:R-:W-:-:S05]  /*0070*/  SHF.R.U32.HI R2, RZ, 0x7, R4 ;  /* 0x00000007ff027819 */ /* 0x000fca0000011604 */
[----:B------:R1:W2:Y:S06]  /*0080*/  SHFL.IDX PT, R3, R2, RZ, 0x1f ;  /* 0x00001fff02037589 */ /* 0x0002ac00000e0000 */
[----:B------:R-:W-:Y:S02]  /*0090*/  USHF.R.S32.HI UR4, URZ, 0x1f, UR8 ;  /* 0x0000001f3f047899 */ /* 0x000fe40008011408 */
[----:B------:R-:W-:Y:S02]  /*00a0*/  ISETP.NE.OR P0, PT, RZ, UR8, !P0 ;  /* 0x00000008ff007c0c */ /* 0x000fe4000c705670 */
[----:B------:R-:W-:-:S04]  /*00b0*/  ULEA.HI UR4, UR4, UR8, URZ, 0x2 ;  /* 0x0000000804047291 */ /* 0x000fc8000f8f103f */
[----:B------:R-:W-:-:S04]  /*00c0*/  ULOP3.LUT UR4, UR4, 0xfffffffc, URZ, 0xc0, !UPT ;  /* 0xfffffffc04047892 */ /* 0x000fc8000f8ec03f */
[----:B------:R-:W-:-:S03]  /*00d0*/  UIADD3 UR8, UR8, -UR4, URZ ;  /* 0x8000000408087290 */ /* 0x000fc6000fffe03f */
[----:B01----:R-:W-:Y:S09]  /*00e0*/  @P0 BRA `(.L_x_1) ;  /* 0x0000000000200947 */ /* 0x003ff20003800000 */
[----:B------:R-:W-:Y:S02]  /*00f0*/  ULDC.64 UR4, c[0x0][0x198] ;  /* 0x0000660000047ab9 */ /* 0x000fe40000000a00 */
[----:B------:R-:W-:Y:S02]  /*0100*/  UIADD3 UR6, UP0, UR4, 0xf0, URZ ;  /* 0x000000f004067890 */ /* 0x000fe4000ff1e03f */
[----:B------:R-:W-:Y:S02]  /*0110*/  UIADD3 UR4, UP1, UR4, 0x1f0, URZ ;  /* 0x000001f004047890 */ /* 0x000fe4000ff3e03f */
[----:B------:R-:W-:Y:S02]  /*0120*/  UIADD3.X UR7, URZ, UR5, URZ, UP0, !UPT ;  /* 0x000000053f077290 */ /* 0x000fe400087fe43f */
[----:B------:R-:W-:-:S07]  /*0130*/  UIADD3.X UR5, URZ, UR5, URZ, UP1, !UPT ;  /* 0x000000053f057290 */ /* 0x000fce0008ffe43f */
[----:B------:R0:W-:Y:S02]  /*0140*/  UTMACCTL.PF [UR6] ;  /* 0x00000000060079b9 */ /* 0x0001e40008040000 */
[----:B------:R0:W-:Y:S02]  /*0150*/  UTMACCTL.PF [UR4] ;  /* 0x00000000040079b9 */ /* 0x0001e40008040000 */
[----:B0-----:R-:W-:Y:S01]  /*0160*/  NOP ;  /* 0x0000000000007918 */ /* 0x001fe20000000000 */
.L_x_1:
[----:B------:R-:W-:Y:S05]  /*0170*/  BSYNC B0 ;  /* 0x0000000000007941 */ /* 0x000fea0003800000 */
.L_x_0:
[----:B------:R-:W0:Y:S01]  /*0180*/  SHFL.IDX PT, R5, R0, RZ, 0x1f ;  /* 0x00001fff00057589 */ /* 0x000e2200000e0000 */
[----:B--2---:R-:W-:Y:S01]  /*0190*/  R2UR UR15, R3 ;  /* 0x00000000030f72ca */ /* 0x004fe200000e0000 */
[----:B------:R-:W-:-:S04]  /*01a0*/  UISETP.NE.AND UP0, UPT, UR8, 0x3, UPT ;  /* 0x000000030800788c */ /* 0x000fc8000bf05270 */
[----:B------:R-:W-:-:S08]  /*01b0*/  UISETP.EQ.OR UP0, UPT, UR8, URZ, !UP0 ;  /* 0x0000003f0800728c */ /* 0x000fd0000c702670 */
[----:B------:R-:W-:Y:S02]  /*01c0*/  UIADD3 UR18, UR15, -0x1, URZ ;  /* 0xffffffff0f127890 */ /* 0x000fe4000fffe03f */
[----:B------:R-:W-:Y:S02]  /*01d0*/  UISETP.EQ.AND UP0, UPT, UR15, URZ, UP0 ;  /* 0x0000003f0f00728c */ /* 0x000fe40008702270 */
[----:B------:R-:W-:Y:S02]  /*01e0*/  UISETP.GE.U32.AND UP1, UPT, UR18, 0x2, UPT ;  /* 0x000000021200788c */ /* 0x000fe4000bf26070 */
[----:B------:R-:W-:Y:S01]  /*01f0*/  USEL UR40, URZ, 0x1, !UP0 ;  /* 0x000000013f287887 */ /* 0x000fe2000c000000 */
[----:B0-----:R-:W-:-:S03]  /*0200*/  ISETP.NE.AND P0, PT, R5, RZ, PT ;  /* 0x000000ff0500720c */ /* 0x001fc60003f05270 */
[----:B------:R-:W-:-:S10]  /*0210*/  USEL UR40, UR40, 0x2, UP1 ;  /* 0x0000000228287887 */ /* 0x000fd40008800000 */
[----:B------:R-:W-:Y:S05]  /*0220*/  @P0 BRA `(.L_x_2) ;  /* 0x0000000000580947 */ /* 0x000fea0003800000 */
[----:B------:R-:W0:Y:S01]  /*0230*/  S2UR UR9, SR_CgaCtaId ;  /* 0x00000000000979c3 */ /* 0x000e220000008800 */
[----:B------:R-:W-:Y:S01]  /*0240*/  UMOV UR4, 0x400 ;  /* 0x0000040000047882 */ /* 0x000fe20000000000 */
[----:B------:R-:W-:Y:S01]  /*0250*/  UMOV UR5, 0x1 ;  /* 0x0000000100057882 */ /* 0x000fe20000000000 */
[----:B------:R-:W-:Y:S01]  /*0260*/  UMOV UR6, 0x80 ;  /* 0x0000008000067882 */ /* 0x000fe20000000000 */
[----:B------:R-:W-:Y:S01]  /*0270*/  ELECT P0, URZ, PT ;  /* 0x00000000003f782f */ /* 0x000fe20003800000 */
[----:B------:R-:W-:-:S04]  /*0280*/  UIADD3 UR6, -UR6, 0x100000, URZ ;  /* 0x0010000006067890 */ /* 0x000fc8000fffe13f */
[----:B------:R-:W-:Y:S02]  /*0290*/  USHF.L.U32 UR7, UR6, 0xb, URZ ;  /* 0x0000000b06077899 */ /* 0x000fe4000800063f */
[----:B------:R-:W-:Y:S02]  /*02a0*/  USHF.L.U32 UR6, UR6, 0x1, URZ ;  /* 0x0000000106067899 */ /* 0x000fe4000800063f */
[----:B0-----:R-:W-:Y:S02]  /*02b0*/  ULEA UR9, UR9, UR4, 0x18 ;  /* 0x0000000409097291 */ /* 0x001fe4000f8ec03f */
[----:B------:R-:W-:-:S04]  /*02c0*/  UIADD3 UR4, -UR5, 0x100000, URZ ;  /* 0x0010000005047890 */ /* 0x000fc8000fffe13f */
[----:B------:R-:W-:Y:S02]  /*02d0*/  USHF.L.U32 UR5, UR4, 0xb, URZ ;  /* 0x0000000b04057899 */ /* 0x000fe4000800063f */
[----:B------:R-:W-:Y:S01]  /*02e0*/  USHF.L.U32 UR4, UR4, 0x1, URZ ;  /* 0x0000000104047899 */ /* 0x000fe2000800063f */
[----:B------:R-:W0:Y:S11]  /*02f0*/  FENCE.VIEW.ASYNC.S ;  /* 0x00000000000073c6 */ /* 0x000e360000000000 */
[----:B0-----:R0:W1:Y:S01]  /*0300*/  SYNCS.EXCH.64 URZ, [UR9], UR4 ;  /* 0x00000004093f75b2 */ /* 0x0010620008000100 */
[----:B------:R0:W2:Y:S01]  /*0310*/  SYNCS.EXCH.64 URZ, [UR9+0x20], UR6 ;  /* 0x00002006093f75b2 */ /* 0x0000a20008000100 */
[----:B------:R0:W3:Y:S01]  /*0320*/  SYNCS.EXCH.64 URZ, [UR9+0x8], UR4 ;  /* 0x00000804093f75b2 */ /* 0x0000e20008000100 */
[----:B------:R0:W4:Y:S01]  /*0330*/  SYNCS.EXCH.64 URZ, [UR9+0x28], UR6 ;  /* 0x00002806093f75b2 */ /* 0x0001220008000100 */
[----:B------:R0:W0:Y:S01]  /*0340*/  SYNCS.EXCH.64 URZ, [UR9+0x10], UR4 ;  /* 0x00001004093f75b2 */ /* 0x0000220008000100 */
[----:B------:R0:W0:Y:S01]  /*0350*/  SYNCS.EXCH.64 URZ, [UR9+0x30], UR6 ;  /* 0x00003006093f75b2 */ /* 0x0000220008000100 */
[----:B------:R0:W0:Y:S01]  /*0360*/  SYNCS.EXCH.64 URZ, [UR9+0x18], UR4 ;  /* 0x00001804093f75b2 */ /* 0x0000220008000100 */
[----:B------:R0:W0:Y:S01]  /*0370*/  SYNCS.EXCH.64 URZ, [UR9+0x38], UR6 ;  /* 0x00003806093f75b2 */ /* 0x0000220008000100 */
[----:B------:R-:W-:Y:S01]  /*0380*/  NOP ;  /* 0x0000000000007918 */ /* 0x000fe20000000000 */
.L_x_2:
[----:B------:R-:W5:Y:S01]  /*0390*/  SHFL.IDX PT, R5, R0, RZ, 0x1f ;  /* 0x00001fff00057589 */ /* 0x000f6200000e0000 */
[----:B------:R-:W-:Y:S01]  /*03a0*/  ELECT P0, URZ, PT ;  /* 0x00000000003f782f */ /* 0x000fe20003800000 */
[----:B------:R-:W-:Y:S01]  /*03b0*/  NOP ;  /* 0x0000000000007918 */ /* 0x000fe20000000000 */
[----:B------:R-:W-:Y:S01]  /*03c0*/  ELECT P1, URZ, PT ;  /* 0x00000000003f782f */ /* 0x000fe20003820000 */
[----:B------:R-:W1:Y:S01]  /*03d0*/  SHFL.IDX PT, R3, R0, RZ, 0x1f ;  /* 0x00001fff00037589 */ /* 0x000e6200000e0000 */
[----:B0-----:R-:W-:Y:S01]  /*03e0*/  UMOV UR4, 0x20 ;  /* 0x0000002000047882 */ /* 0x001fe20000000000 */
[----:B------:R-:W-:Y:S01]  /*03f0*/  UMOV UR12, 0x80 ;  /* 0x00000080000c7882 */ /* 0x000fe20000000000 */
[----:B------:R-:W-:Y:S01]  /*0400*/  NOP ;  /* 0x0000000000007918 */ /* 0x000fe20000000000 */
[----:B------:R0:W0:Y:S01]  /*0410*/  SHFL.IDX PT, R95, R2, RZ, 0x1f ;  /* 0x00001fff025f7589 */ /* 0x00002200000e0000 */
[----:B------:R-:W-:Y:S01]  /*0420*/  ULDC.64 UR54, c[0x0][0x208] ;  /* 0x0000820000367ab9 */ /* 0x000fe20000000a00 */
[----:B-----5:R-:W-:-:S02]  /*0430*/  ISETP.NE.OR P0, PT, R5, RZ, !P0 ;  /* 0x000000ff0500720c */ /* 0x020fc40004705670 */
[----:B-1----:R-:W-:Y:S02]  /*0440*/  ISETP.NE.OR P1, PT, R3, RZ, !P1 ;  /* 0x000000ff0300720c */ /* 0x002fe40004f25670 */
[----:B------:R-:W-:-:S04]  /*0450*/  SHF.R.S32.HI R3, RZ, 0x1f, R4 ;  /* 0x0000001fff037819 */ /* 0x000fc80000011404 */
[----:B------:R-:W-:-:S05]  /*0460*/  LEA.HI R3, R3, R4, RZ, 0x7 ;  /* 0x0000000403037211 */ /* 0x000fca00078f38ff */
[----:B------:R-:W-:Y:S01]  /*0470*/  VOTEU.ALL UP0, P0 ;  /* 0x00000000003f7886 */ /* 0x000fe20000000000 */
[----:B------:R-:W-:Y:S01]  /*0480*/  LOP3.LUT R3, R3, 0xffffff80, RZ, 0xc0, !PT ;  /* 0xffffff8003037812 */ /* 0x000fe200078ec0ff */
[----:B------:R-:W-:-:S03]  /*0490*/  VOTEU.ALL UP1, P1 ;  /* 0x00000000003f7886 */ /* 0x000fc60000820000 */
[----:B------:R-:W1:Y:S01]  /*04a0*/  @!UP0 S2UR UR7, SR_CgaCtaId ;  /* 0x00000000000789c3 */ /* 0x000e620000008800 */
[----:B------:R-:W-:Y:S01]  /*04b0*/  @!UP0 UMOV UR6, 0x400 ;  /* 0x0000040000068882 */ /* 0x000fe20000000000 */
[----:B------:R-:W-:-:S04]  /*04c0*/  @!UP0 UIADD3 UR4, -UR4, 0x100000, URZ ;  /* 0x0010000004048890 */ /* 0x000fc8000fffe13f */
[----:B------:R-:W-:Y:S02]  /*04d0*/  @!UP0 USHF.L.U32 UR5, UR4, 0xb, URZ ;  /* 0x0000000b04058899 */ /* 0x000fe4000800063f */
[----:B------:R-:W-:Y:S01]  /*04e0*/  @!UP0 USHF.L.U32 UR4, UR4, 0x1, URZ ;  /* 0x0000000104048899 */ /* 0x000fe2000800063f */
[----:B------:R-:W-:Y:S01]  /*04f0*/  IMAD.IADD R3, R4, 0x1, -R3 ;  /* 0x0000000104037824 */ /* 0x000fe200078e0a03 */
[----:B------:R-:W-:Y:S01]  /*0500*/  @!UP1 UMOV UR10, 0x400 ;  /* 0x00000400000a9882 */ /* 0x000fe20000000000 */
[----:B------:R-:W-:Y:S01]  /*0510*/  VOTEU.ALL UP2, P1 ;  /* 0x00000000003f7886 */ /* 0x000fe20000840000 */
[----:B------:R-:W-:Y:S01]  /*0520*/  VOTEU.ALL UP3, P1 ;  /* 0x00000000003f7886 */ /* 0x000fe20000860000 */
[----:B------:R-:W-:Y:S01]  /*0530*/  VOTEU.ALL UP4, P1 ;  /* 0x00000000003f7886 */ /* 0x000fe20000880000 */
[----:B------:R-:W5:Y:S01]  /*0540*/  @!UP1 S2UR UR11, SR_CgaCtaId ;  /* 0x00000000000b99c3 */ /* 0x000f620000008800 */
[----:B------:R-:W-:Y:S01]  /*0550*/  VOTEU.ALL UP5, P1 ;  /* 0x00000000003f7886 */ /* 0x000fe200008a0000 */
[----:B------:R-:W-:Y:S01]  /*0560*/  ISETP.NE.AND P1, PT, RZ, UR15, PT ;  /* 0x0000000fff007c0c */ /* 0x000fe2000bf25270 */
[----:B-1----:R-:W-:-:S02]  /*0570*/  @!UP0 ULEA UR9, UR7, UR6, 0x18 ;  /* 0x0000000607098291 */ /* 0x002fc4000f8ec03f */
[----:B------:R-:W-:-:S04]  /*0580*/  @!UP1 UIADD3 UR6, -UR12, 0x100000, URZ ;  /* 0x001000000c069890 */ /* 0x000fc8000fffe13f */
[----:B------:R-:W-:Y:S02]  /*0590*/  @!UP1 USHF.L.U32 UR7, UR6, 0xb, URZ ;  /* 0x0000000b06079899 */ /* 0x000fe4000800063f */
[----:B------:R-:W-:Y:S01]  /*05a0*/  @!UP1 USHF.L.U32 UR6, UR6, 0x1, URZ ;  /* 0x0000000106069899 */ /* 0x000fe2000800063f */
[----:B------:R-:W-:Y:S01]  /*05b0*/  VOTEU.ALL UP0, P0 ;  /* 0x00000000003f7886 */ /* 0x000fe20000000000 */
[----:B-----5:R-:W-:Y:S01]  /*05c0*/  @!UP1 ULEA UR10, UR11, UR10, 0x18 ;  /* 0x0000000a0b0a9291 */ /* 0x020fe2000f8ec03f */
[----:B------:R-:W-:Y:S01]  /*05d0*/  VOTEU.ALL UP1, P0 ;  /* 0x00000000003f7886 */ /* 0x000fe20000020000 */
[----:B------:R-:W1:Y:S02]  /*05e0*/  FENCE.VIEW.ASYNC.S ;  /* 0x00000000000073c6 */ /* 0x000e640000000000 */
[----:B-1----:R-:W2:Y:S02]  /*05f0*/  @!UP0 SYNCS.EXCH.64 URZ, [UR9+0x70], UR4 ;  /* 0x00007004093f85b2 */ /* 0x002ea40008000100 */
[----:B------:R1:W2:Y:S01]  /*0600*/  @!UP1 SYNCS.EXCH.64 URZ, [UR9+0x78], UR4 ;  /* 0x00007804093f95b2 */ /* 0x0002a20008000100 */
[----:B------:R-:W-:Y:S01]  /*0610*/  NOP ;  /* 0x0000000000007918 */ /* 0x000fe20000000000 */
[----:B-1----:R-:W-:-:S02]  /*0620*/  ULDC.64 UR4, c[0x0][0x598] ;  /* 0x0001660000047ab9 */ /* 0x002fc40000000a00 */
[----:B------:R-:W-:Y:S02]  /*0630*/  ISETP.NE.U32.AND P0, PT, RZ, UR4, PT ;  /* 0x00000004ff007c0c */ /* 0x000fe4000bf05070 */
[----:B------:R1:W2:Y:S02]  /*0640*/  @!UP2 SYNCS.EXCH.64 URZ, [UR10+0x50], UR6 ;  /* 0x000050060a3fa5b2 */ /* 0x0002a40008000100 */
[----:B------:R-:W-:Y:S01]  /*0650*/  ISETP.NE.AND.EX P0, PT, RZ, UR5, PT, P0 ;  /* 0x00000005ff007c0c */ /* 0x000fe2000bf05300 */
[----:B------:R1:W2:Y:S01]  /*0660*/  @!UP3 SYNCS.EXCH.64 URZ, [UR10+0x58], UR6 ;  /* 0x000058060a3fb5b2 */ /* 0x0002a20008000100 */
[----:B------:R1:W2:Y:S01]  /*0670*/  @!UP4 SYNCS.EXCH.64 URZ, [UR10+0x60], UR6 ;  /* 0x000060060a3fc5b2 */ /* 0x0002a20008000100 */
[----:B------:R1:W2:Y:S01]  /*0680*/  @!UP5 SYNCS.EXCH.64 URZ, [UR10+0x68], UR6 ;  /* 0x000068060a3fd5b2 */ /* 0x0002a20008000100 */
[----:B------:R-:W-:Y:S01]  /*0690*/  NOP ;  /* 0x0000000000007918 */ /* 0x000fe20000000000 */
[----:B--234-:R-:W-:Y:S08]  /*06a0*/  BAR.SYNC.DEFER_BLOCKING 0x0 ;  /* 0x0000000000007b1d */ /* 0x01cff00000010000 */
[----:B01----:R-:W-:Y:S05]  /*06b0*/  @!P0 BRA `(.L_x_3) ;  /* 0x00000000001c8947 */ /* 0x003fea0003800000 */
[----:B------:R-:W0:Y:S02]  /*06c0*/  LDC.64 R6, c[0x0][0x598] ;  /* 0x00016600ff067b82 */ /* 0x000e240000000a00 */
[----:B0-----:R-:W2:Y:S02]  /*06d0*/  LDG.E.64 R6, desc[UR54][R6.64] ;  /* 0x0000003606067981 */ /* 0x001ea4000c1e1b00 */
[----:B--2---:R-:W-:-:S04]  /*06e0*/  ISETP.NE.U32.AND P0, PT, R6, RZ, PT ;  /* 0x000000ff0600720c */ /* 0x004fc80003f05070 */
[----:B------:R-:W-:-:S13]  /*06f0*/  ISETP.NE.AND.EX P0, PT, R7, RZ, PT, P0 ;  /* 0x000000ff0700720c */ /* 0x000fda0003f05300 */
[----:B------:R-:W-:Y:S05]  /*0700*/  @!P0 BRA `(.L_x_3) ;  /* 0x0000000000088947 */ /* 0x000fea0003800000 */
[----:B------:R1:W5:Y:S01]  /*0710*/  LD.E R22, desc[UR54][R6.64] ;  /* 0x0000003606167980 */ /* 0x000362000c101900 */
[----:B------:R-:W-:Y:S05]  /*0720*/  BRA `(.L_x_4) ;  /* 0x0000000000247947 */ /* 0x000fea0003800000 */
.L_x_3:
[----:B------:R-:W-:Y:S02]  /*0730*/  ULDC.64 UR4, c[0x0][0x588] ;  /* 0x0001620000047ab9 */ /* 0x000fe40000000a00 */
[----:B------:R-:W-:-:S04]  /*0740*/  ISETP.NE.U32.AND P0, PT, RZ, UR4, PT ;  /* 0x00000004ff007c0c */ /* 0x000fc8000bf05070 */
[----:B------:R-:W-:-:S13]  /*0750*/  ISETP.NE.AND.EX P0, PT, RZ, UR5, PT, P0 ;  /* 0x00000005ff007c0c */ /* 0x000fda000bf05300 */
[----:B------:R-:W-:Y:S05]  /*0760*/  @!P0 BRA `(.L_x_5) ;  /* 0x00000000000c8947 */ /* 0x000fea0003800000 */
[----:B------:R-:W0:Y:S02]  /*0770*/  LDC.64 R22, c[0x0][0x588] ;  /* 0x00016200ff167b82 */ /* 0x000e240000000a00 */
[----:B0-----:R0:W5:Y:S01]  /*0780*/  LDG.E R22, desc[UR54][R22.64] ;  /* 0x0000003616167981 */ /* 0x001162000c1e1900 */
[----:B------:R-:W-:Y:S05]  /*0790*/  BRA `(.L_x_4) ;  /* 0x0000000000087947 */ /* 0x000fea0003800000 */
.L_x_5:
[----:B------:R-:W-:Y:S02]  /*07a0*/  ULDC UR4, c[0x0][0x580] ;  /* 0x0001600000047ab9 */ /* 0x000fe40000000800 */
[----:B------:R-:W-:-:S07]  /*07b0*/  IMAD.U32 R22, RZ, RZ, UR4 ;  /* 0x00000004ff167e24 */ /* 0x000fce000f8e00ff */
.L_x_4:
[----:B------:R-:W-:Y:S02]  /*07c0*/  ULDC.64 UR4, c[0x0][0x5a0] ;  /* 0x0001680000047ab9 */ /* 0x000fe40000000a00 */
[----:B------:R-:W-:-:S04]  /*07d0*/  ISETP.NE.U32.AND P0, PT, RZ, UR4, PT ;  /* 0x00000004ff007c0c */ /* 0x000fc8000bf05070 */
[----:B------:R-:W-:-:S13]  /*07e0*/  ISETP.NE.AND.EX P0, PT, RZ, UR5, PT, P0 ;  /* 0x00000005ff007c0c */ /* 0x000fda000bf05300 */
[----:B------:R-:W-:Y:S05]  /*07f0*/  @!P0 BRA `(.L_x_6) ;  /* 0x00000000001c8947 */ /* 0x000fea0003800000 */
[----:B-1----:R-:W1:Y:S02]  /*0800*/  LDC.64 R6, c[0x0][0x5a0] ;  /* 0x00016800ff067b82 */ /* 0x002e640000000a00 */
[----:B-1----:R-:W2:Y:S02]  /*0810*/  LDG.E.64 R6, desc[UR54][R6.64] ;  /* 0x0000003606067981 */ /* 0x002ea4000c1e1b00 */
[----:B--2---:R-:W-:-:S04]  /*0820*/  ISETP.NE.U32.AND P0, PT, R6, RZ, PT ;  /* 0x000000ff0600720c */ /* 0x004fc80003f05070 */
[----:B------:R-:W-:-:S13]  /*0830*/  ISETP.NE.AND.EX P0, PT, R7, RZ, PT, P0 ;  /* 0x000000ff0700720c */ /* 0x000fda0003f05300 */
[----:B------:R-:W-:Y:S05]  /*0840*/  @!P0 BRA `(.L_x_6) ;  /* 0x0000000000088947 */ /* 0x000fea0003800000 */
[----:B0-----:R2:W5:Y:S01]  /*0850*/  LD.E R23, desc[UR54][R6.64] ;  /* 0x0000003606177980 */ /* 0x001562000c101900 */
[----:B------:R-:W-:Y:S05]  /*0860*/  BRA `(.L_x_7) ;  /* 0x0000000000247947 */ /* 0x000fea0003800000 */
.L_x_6:
[----:B------:R-:W-:Y:S02]  /*0870*/  ULDC.64 UR4, c[0x0][0x590] ;  /* 0x0001640000047ab9 */ /* 0x000fe40000000a00 */
[----:B------:R-:W-:-:S04]  /*0880*/  ISETP.NE.U32.AND P0, PT, RZ, UR4, PT ;  /* 0x00000004ff007c0c */ /* 0x000fc8000bf05070 */
[----:B------:R-:W-:-:S13]  /*0890*/  ISETP.NE.AND.EX P0, PT, RZ, UR5, PT, P0 ;  /* 0x00000005ff007c0c */ /* 0x000fda000bf05300 */
[----:B------:R-:W-:Y:S05]  /*08a0*/  @!P0 BRA `(.L_x_8) ;  /* 0x00000000000c8947 */ /* 0x000fea0003800000 */
[----:B-1----:R-:W0:Y:S02]  /*08b0*/  LDC.64 R6, c[0x0][0x590] ;  /* 0x00016400ff067b82 */ /* 0x002e240000000a00 */
[----:B0-----:R0:W5:Y:S01]  /*08c0*/  LDG.E R23, desc[UR54][R6.64] ;  /* 0x0000003606177981 */ /* 0x001162000c1e1900 */
[----:B------:R-:W-:Y:S05]  /*08d0*/  BRA `(.L_x_7) ;  /* 0x0000000000087947 */ /* 0x000fea0003800000 */
.L_x_8:
[----:B------:R-:W-:Y:S02]  /*08e0*/  ULDC UR4, c[0x0][0x584] ;  /* 0x0001610000047ab9 */ /* 0x000fe40000000800 */
[----:B0-----:R-:W-:-:S07]  /*08f0*/  IMAD.U32 R23, RZ, RZ, UR4 ;  /* 0x00000004ff177e24 */ /* 0x001fce000f8e00ff */
.L_x_7:
[----:B------:R-:W3:Y:S01]  /*0900*/  S2UR UR10, SR_CTAID.Y ;  /* 0x00000000000a79c3 */ /* 0x000ee20000002600 */
[----:B------:R-:W-:Y:S01]  /*0910*/  ULDC UR5, c[0x0][0x65c] ;  /* 0x0001970000057ab9 */ /* 0x000fe20000000800 */
[----:B------:R-:W-:Y:S01]  /*0920*/  UISETP.NE.AND UP0, UPT, UR15, 0x2, UPT ;  /* 0x000000020f00788c */ /* 0x000fe2000bf05270 */
[----:B------:R-:W-:Y:S01]  /*0930*/  IMAD.MOV.U32 R18, RZ, RZ, -0x1 ;  /* 0xffffffffff127424 */ /* 0x000fe200078e00ff */
[----:B------:R-:W-:Y:S01]  /*0940*/  UISETP.NE.AND UP2, UPT, UR5, 0x1, UPT ;  /* 0x000000010500788c */ /* 0x000fe2000bf45270 */
[----:B------:R-:W-:Y:S02]  /*0950*/  IMAD.MOV.U32 R2, RZ, RZ, -0x1 ;  /* 0xffffffffff027424 */ /* 0x000fe400078e00ff */
[----:B------:R-:W-:Y:S01]  /*0960*/  IMAD.MOV.U32 R19, RZ, RZ, -0x1 ;  /* 0xffffffffff137424 */ /* 0x000fe200078e00ff */
[----:B------:R-:W4:Y:S01]  /*0970*/  S2UR UR4, SR_CTAID.X ;  /* 0x00000000000479c3 */ /* 0x000f220000002500 */
[----:B------:R-:W-:-:S06]  /*0980*/  UP2UR UR38, UPR, URZ, 0x4 ;  /* 0x000000043f267883 */ /* 0x000fcc0008000000 */
[----:B------:R-:W-:Y:S01]  /*0990*/  @UP2 ULDC UR12, c[0x0][0x10] ;  /* 0x00000400000c2ab9 */ /* 0x000fe20000000800 */
[----:B------:R-:W-:Y:S01]  /*09a0*/  @UP2 UMOV UR7, URZ ;  /* 0x0000003f00072c82 */ /* 0x000fe20008000000 */
[----:B------:R-:W-:Y:S01]  /*09b0*/  @UP2 UMOV UR5, URZ ;  /* 0x0000003f00052c82 */ /* 0x000fe20008000000 */
[----:B012---:R-:W0:Y:S01]  /*09c0*/  LDC.64 R6, c[0x0][0x650] ;  /* 0x00019400ff067b82 */ /* 0x007e220000000a00 */
[----:B---3--:R-:W-:Y:S02]  /*09d0*/  @UP2 UMOV UR9, UR10 ;  /* 0x0000000a00092c82 */ /* 0x008fe40008000000 */
[----:B------:R-:W-:Y:S01]  /*09e0*/  @UP2 UMOV UR6, UR9 ;  /* 0x0000000900062c82 */ /* 0x000fe20008000000 */
[----:B------:R-:W-:Y:S01]  /*09f0*/  @!UP2 UMOV UR9, UR10 ;  /* 0x0000000a0009ac82 */ /* 0x000fe20008000000 */
[----:B----4-:R-:W-:-:S03]  /*0a00*/  @UP2 UIMAD.WIDE.U32 UR12, UR4, UR12, UR6 ;  /* 0x0000000c040c22a5 */ /* 0x010fc6000f8e0006 */
[----:B------:R-:W-:Y:S01]  /*0a10*/  @!UP2 ULDC UR6, c[0x0][0xc] ;  /* 0x000003000006aab9 */ /* 0x000fe20000000800 */
[----:B------:R-:W-:Y:S01]  /*0a20*/  @UP2 UIADD3 UR14, UR13, UR5, URZ ;  /* 0x000000050d0e2290 */ /* 0x000fe2000fffe03f */
[----:B------:R-:W-:Y:S02]  /*0a30*/  ULDC UR10, c[0x0][0xc] ;  /* 0x00000300000a7ab9 */ /* 0x000fe40000000800 */
[----:B------:R-:W-:Y:S01]  /*0a40*/  UMOV UR5, URZ ;  /* 0x0000003f00057c82 */ /* 0x000fe20008000000 */
[----:B------:R-:W-:Y:S01]  /*0a50*/  ULDC UR11, c[0x0][0x10] ;  /* 0x00000400000b7ab9 */ /* 0x000fe20000000800 */
[----:B------:R-:W-:Y:S02]  /*0a60*/  @!UP2 UIMAD.WIDE.U32 UR6, UR6, UR9, UR4 ;  /* 0x000000090606a2a5 */ /* 0x000fe4000f8e0004 */
[----:B------:R-:W-:Y:S01]  /*0a70*/  UIMAD.WIDE.U32 UR10, UR10, UR11, URZ ;  /* 0x0000000b0a0a72a5 */ /* 0x000fe2000f8e003f */
[----:B------:R-:W-:-:S03]  /*0a80*/  ULDC UR13, c[0x0][0x14] ;  /* 0x00000500000d7ab9 */ /* 0x000fc60000000800 */
[----:B------:R-:W-:Y:S02]  /*0a90*/  UIMAD.WIDE.U32 UR52, UR10, UR13, URZ ;  /* 0x0000000d0a3472a5 */ /* 0x000fe4000f8e003f */
[----:B------:R-:W-:Y:S01]  /*0aa0*/  UIMAD UR39, UR11, UR13, URZ ;  /* 0x0000000d0b2772a4 */ /* 0x000fe2000f8e023f */
[----:B------:R-:W-:Y:S01]  /*0ab0*/  @!UP2 UMOV UR12, UR6 ;  /* 0x00000006000cac82 */ /* 0x000fe20008000000 */
[----:B------:R-:W-:Y:S02]  /*0ac0*/  @!UP2 UMOV UR14, UR7 ;  /* 0x00000007000eac82 */ /* 0x000fe40008000000 */
[----:B------:R-:W-:Y:S02]  /*0ad0*/  UIADD3 UR39, UR53, UR39, URZ ;  /* 0x0000002735277290 */ /* 0x000fe4000fffe03f */
[----:B------:R-:W-:-:S04]  /*0ae0*/  UIADD3 UR6, UP1, UR12, UR52, URZ ;  /* 0x000000340c067290 */ /* 0x000fc8000ff3e03f */
[----:B------:R-:W-:Y:S02]  /*0af0*/  UIADD3.X UR7, UR14, UR39, URZ, UP1, !UPT ;  /* 0x000000270e077290 */ /* 0x000fe40008ffe43f */
[----:B------:R-:W-:Y:S02]  /*0b00*/  USEL UR6, UR6, UR12, !UP0 ;  /* 0x0000000c06067287 */ /* 0x000fe4000c000000 */
[----:B------:R-:W-:-:S04]  /*0b10*/  USEL UR7, UR7, UR14, !UP0 ;  /* 0x0000000e07077287 */ /* 0x000fc8000c000000 */
[----:B0-----:R-:W-:Y:S01]  /*0b20*/  ISETP.LE.U32.AND P0, PT, R6, UR6, PT ;  /* 0x0000000606007c0c */ /* 0x001fe2000bf03070 */
[----:B------:R-:W-:Y:S02]  /*0b30*/  IMAD.U32 R16, RZ, RZ, UR6 ;  /* 0x00000006ff107e24 */ /* 0x000fe4000f8e00ff */
[----:B------:R-:W-:Y:S02]  /*0b40*/  IMAD.U32 R0, RZ, RZ, UR7 ;  /* 0x00000007ff007e24 */ /* 0x000fe4000f8e00ff */
[----:B------:R-:W-:-:S03]  /*0b50*/  IMAD.U32 R17, RZ, RZ, UR7 ;  /* 0x00000007ff117e24 */ /* 0x000fc6000f8e00ff */
[----:B------:R-:W-:Y:S02]  /*0b60*/  ISETP.GE.U32.AND.EX P0, PT, R0, R7, PT, P0 ;  /* 0x000000070000720c */ /* 0x000fe40003f06100 */
[----:B------:R-:W-:-:S11]  /*0b70*/  PRMT R0, RZ, 0x7610, R0 ;  /* 0x00007610ff007816 */ /* 0x000fd60000000000 */
[----:B------:R-:W-:Y:S05]  /*0b80*/  @P0 BRA `(.L_x_9) ;  /* 0x00000004008c0947 */ /* 0x000fea0003800000 */
[----:B------:R-:W-:Y:S01]  /*0b90*/  I2FP.F32.U32 R0, UR4 ;  /* 0x0000000400007c45 */ /* 0x000fe20008201000 */
[----:B------:R-:W-:Y:S01]  /*0ba0*/  ULDC.64 UR16, c[0x0][0x628] ;  /* 0x00018a0000107ab9 */ /* 0x000fe20000000a00 */
[----:B------:R-:W-:Y:S01]  /*0bb0*/  ULDC UR6, c[0x0][0x150] ;  /* 0x0000540000067ab9 */ /* 0x000fe20000000800 */
[----:B------:R-:W-:Y:S01]  /*0bc0*/  ISETP.NE.U32.AND P0, PT, RZ, UR16, PT ;  /* 0x00000010ff007c0c */ /* 0x000fe2000bf05070 */
[----:B------:R-:W-:Y:S01]  /*0bd0*/  ULDC UR15, c[0x0][0x630] ;  /* 0x00018c00000f7ab9 */ /* 0x000fe20000000800 */
[----:B------:R-:W-:Y:S01]  /*0be0*/  FMUL R0, R0, UR6 ;  /* 0x0000000600007c20 */ /* 0x000fe20008400000 */
[----:B------:R-:W-:Y:S01]  /*0bf0*/  R2UR UR19, R16 ;  /* 0x00000000101372ca */ /* 0x000fe200000e0000 */
[----:B------:R-:W-:Y:S01]  /*0c00*/  ULDC UR21, c[0x0][0x154] ;  /* 0x0000550000157ab9 */ /* 0x000fe20000000800 */
[----:B------:R-:W-:Y:S01]  /*0c10*/  ISETP.NE.AND.EX P0, PT, RZ, UR17, PT, P0 ;  /* 0x00000011ff007c0c */ /* 0x000fe2000bf05300 */
[----:B------:R0:W1:Y:S01]  /*0c20*/  F2I.U32.TRUNC.NTZ R2, R0 ;  /* 0x0000000000027305 */ /* 0x000062000020f000 */
[----:B------:R-:W-:-:S02]  /*0c30*/  R2UR UR20, R17 ;  /* 0x00000000111472ca */ /* 0x000fc400000e0000 */
[----:B------:R-:W-:Y:S02]  /*0c40*/  R2UR UR6, R16 ;  /* 0x00000000100672ca */ /* 0x000fe400000e0000 */
[----:B------:R-:W-:-:S07]  /*0c50*/  R2UR UR7, R17 ;  /* 0x00000000110772ca */ /* 0x000fce00000e0000 */
[----:B0-----:R-:W-:Y:S08]  /*0c60*/  @!P0 BRA `(.L_x_10) ;  /* 0x0000000000308947 */ /* 0x001ff00003800000 */
[----:B------:R-:W-:Y:S01]  /*0c70*/  R2UR UR6, R16 ;  /* 0x00000000100672ca */ /* 0x000fe200000e0000 */
[----:B------:R-:W-:Y:S01]  /*0c80*/  ULDC UR12, c[0x0][0x634] ;  /* 0x00018d00000c7ab9 */ /* 0x000fe20000000800 */
[----:B------:R-:W-:-:S11]  /*0c90*/  R2UR UR14, R17 ;  /* 0x00000000110e72ca */ /* 0x000fd600000e0000 */
[----:B------:R-:W-:-:S04]  /*0ca0*/  UIADD3 UR12, UP1, UR6, UR12, URZ ;  /* 0x0000000c060c7290 */ /* 0x000fc8000ff3e03f */
[----:B------:R-:W-:-:S04]  /*0cb0*/  UIADD3.X UR14, URZ, UR14, URZ, UP1, !UPT ;  /* 0x0000000e3f0e7290 */ /* 0x000fc80008ffe43f */
[----:B------:R-:W-:-:S04]  /*0cc0*/  UIMAD.WIDE.U32 UR6, UR14, UR16, URZ ;  /* 0x000000100e0672a5 */ /* 0x000fc8000f8e003f */
[----:B------:R-:W-:Y:S02]  /*0cd0*/  UIMAD.WIDE.U32 UR10, UP1, UR12, UR17, UR6 ;  /* 0x000000110c0a72a5 */ /* 0x000fe4000f820006 */
[----:B------:R-:W-:Y:S02]  /*0ce0*/  UIMAD.WIDE.U32 UR6, UR12, UR16, URZ ;  /* 0x000000100c0672a5 */ /* 0x000fe4000f8e003f */
[----:B------:R-:W-:Y:S02]  /*0cf0*/  UIADD3.X UR13, URZ, URZ, URZ, UP1, !UPT ;  /* 0x0000003f3f0d7290 */ /* 0x000fe40008ffe43f */
[----:B------:R-:W-:Y:S01]  /*0d00*/  UIADD3 URZ, UP1, UR7, UR10, URZ ;  /* 0x0000000a073f7290 */ /* 0x000fe2000ff3e03f */
[----:B------:R-:W-:-:S03]  /*0d10*/  UMOV UR12, UR11 ;  /* 0x0000000b000c7c82 */ /* 0x000fc60008000000 */
[----:B------:R-:W-:-:S12]  /*0d20*/  UIMAD.WIDE.U32.X UR6, UR14, UR17, UR12, UP1 ;  /* 0x000000110e0672a5 */ /* 0x000fd800088e040c */
.L_x_10:
[----:B------:R-:W-:Y:S01]  /*0d30*/  USHF.R.U64 UR5, UR6, UR15, UR7 ;  /* 0x0000000f06057299 */ /* 0x000fe20008001207 */
[----:B------:R-:W-:Y:S01]  /*0d40*/  I2FP.F32.U32 R0, UR9 ;  /* 0x0000000900007c45 */ /* 0x000fe20008201000 */
[----:B------:R-:W-:Y:S01]  /*0d50*/  USHF.R.U32.HI UR6, URZ, UR15, UR7 ;  /* 0x0000000f3f067299 */ /* 0x000fe20008011607 */
[----:B-1----:R-:W-:Y:S01]  /*0d60*/  R2UR UR14, R2 ;  /* 0x00000000020e72ca */ /* 0x002fe200000e0000 */
[----:B------:R-:W-:Y:S02]  /*0d70*/  UIADD3 UR17, UP1, URZ, -UR5, URZ ;  /* 0x800000053f117290 */ /* 0x000fe4000ff3e03f */
[----:B------:R-:W-:Y:S01]  /*0d80*/  FMUL R0, R0, UR21 ;  /* 0x0000001500007c20 */ /* 0x000fe20008400000 */
[----:B------:R-:W-:Y:S01]  /*0d90*/  ULDC.64 UR10, c[0x0][0x620] ;  /* 0x00018800000a7ab9 */ /* 0x000fe20000000a00 */
[----:B------:R-:W-:Y:S01]  /*0da0*/  UIADD3.X UR6, URZ, ~UR6, URZ, UP1, !UPT ;  /* 0x800000063f067290 */ /* 0x000fe20008ffe43f */
[----:B------:R-:W-:Y:S01]  /*0db0*/  UMOV UR12, UR19 ;  /* 0x00000013000c7c82 */ /* 0x000fe20008000000 */
[----:B------:R-:W-:-:S02]  /*0dc0*/  UMOV UR13, UR20 ;  /* 0x00000014000d7c82 */ /* 0x000fc40008000000 */
[----:B------:R-:W-:Y:S01]  /*0dd0*/  UIMAD UR6, UR6, UR10, URZ ;  /* 0x0000000a060672a4 */ /* 0x000fe2000f8e023f */
[----:B------:R-:W0:Y:S01]  /*0de0*/  F2I.U32.TRUNC.NTZ R0, R0 ;  /* 0x0000000000007305 */ /* 0x000e22000020f000 */
[----:B------:R-:W-:Y:S02]  /*0df0*/  UIMAD.WIDE.U32 UR12, UR17, UR10, UR12 ;  /* 0x0000000a110c72a5 */ /* 0x000fe4000f8e000c */
[----:B------:R-:W-:Y:S01]  /*0e00*/  UIMAD UR17, UR17, UR11, UR6 ;  /* 0x0000000b111172a4 */ /* 0x000fe2000f8e0206 */
[----:B------:R-:W-:Y:S01]  /*0e10*/  ULDC UR24, c[0x0][0x658] ;  /* 0x0001960000187ab9 */ /* 0x000fe20000000800 */
[----:B------:R-:W-:Y:S02]  /*0e20*/  UMOV UR22, 0xffffffff ;  /* 0xffffffff00167882 */ /* 0x000fe40000000000 */
[----:B------:R-:W-:Y:S01]  /*0e30*/  UIADD3 UR17, UR13, UR17, URZ ;  /* 0x000000110d117290 */ /* 0x000fe2000fffe03f */
[----:B------:R-:W-:Y:S01]  /*0e40*/  ULDC UR19, c[0x0][0x618] ;  /* 0x0001860000137ab9 */ /* 0x000fe20000000800 */
[----:B------:R-:W-:Y:S01]  /*0e50*/  ULDC.64 UR6, c[0x0][0x640] ;  /* 0x0001900000067ab9 */ /* 0x000fe20000000a00 */
[----:B------:R-:W-:Y:S01]  /*0e60*/  USHF.L.U32 UR13, UR22, UR24, URZ ;  /* 0x00000018160d7299 */ /* 0x000fe2000800063f */
[----:B------:R-:W-:Y:S01]  /*0e70*/  ISETP.NE.U32.AND P0, PT, RZ, UR6, PT ;  /* 0x00000006ff007c0c */ /* 0x000fe2000bf05070 */
[----:B------:R-:W-:-:S02]  /*0e80*/  USHF.R.U64 UR22, UR12, UR19, UR17 ;  /* 0x000000130c167299 */ /* 0x000fc40008001211 */
[----:B------:R-:W-:Y:S01]  /*0e90*/  USHF.R.U32.HI UR12, URZ, UR19, UR17 ;  /* 0x000000133f0c7299 */ /* 0x000fe20008011611 */
[----:B0-----:R-:W-:Y:S01]  /*0ea0*/  R2UR UR16, R0 ;  /* 0x00000000001072ca */ /* 0x001fe200000e0000 */
[----:B------:R-:W-:Y:S01]  /*0eb0*/  ULDC UR21, c[0x0][0x608] ;  /* 0x0001820000157ab9 */ /* 0x000fe20000000800 */
[----:B------:R-:W-:Y:S01]  /*0ec0*/  ISETP.NE.AND.EX P0, PT, RZ, UR7, PT, P0 ;  /* 0x00000007ff007c0c */ /* 0x000fe2000bf05300 */
[----:B------:R-:W-:Y:S02]  /*0ed0*/  USHF.R.U64 UR26, UR22, UR21, UR12 ;  /* 0x00000015161a7299 */ /* 0x000fe4000800120c */
[----:B------:R-:W-:Y:S01]  /*0ee0*/  USHF.R.U32.HI UR12, URZ, UR21, UR12 ;  /* 0x000000153f0c7299 */ /* 0x000fe2000801160c */
[----:B------:R-:W-:Y:S01]  /*0ef0*/  UMOV UR20, 0x1 ;  /* 0x0000000100147882 */ /* 0x000fe20000000000 */
[----:B------:R-:W-:Y:S02]  /*0f00*/  UIADD3 UR14, -UR14, URZ, URZ ;  /* 0x0000003f0e0e7290 */ /* 0x000fe4000fffe13f */
[----:B------:R-:W-:-:S02]  /*0f10*/  USHF.R.U64 UR27, UR26, UR24, UR12 ;  /* 0x000000181a1b7299 */ /* 0x000fc4000800120c */
[----:B------:R-:W-:Y:S01]  /*0f20*/  USHF.L.U32 UR19, UR20, UR24, URZ ;  /* 0x0000001814137299 */ /* 0x000fe2000800063f */
[----:B------:R-:W-:Y:S01]  /*0f30*/  ULDC UR15, c[0x0][0x144] ;  /* 0x00005100000f7ab9 */ /* 0x000fe20000000800 */
[----:B------:R-:W-:Y:S01]  /*0f40*/  ULDC UR10, c[0x0][0x600] ;  /* 0x00018000000a7ab9 */ /* 0x000fe20000000800 */
[----:B------:R-:W-:Y:S02]  /*0f50*/  ULOP3.LUT UR20, URZ, UR13, URZ, 0x33, !UPT ;  /* 0x0000000d3f147292 */ /* 0x000fe4000f8e333f */
[----:B------:R-:W-:Y:S02]  /*0f60*/  USHF.R.U32.HI UR13, URZ, UR24, UR12 ;  /* 0x000000183f0d7299 */ /* 0x000fe4000801160c */
[----:B------:R-:W-:Y:S02]  /*0f70*/  UIADD3 UR11, UR10, -0x1, URZ ;  /* 0xffffffff0a0b7890 */ /* 0x000fe4000fffe03f */
[----:B------:R-:W-:Y:S02]  /*0f80*/  UIADD3 UR23, -UR16, URZ, URZ ;  /* 0x0000003f10177290 */ /* 0x000fe4000fffe13f */
[----:B------:R-:W-:Y:S01]  /*0f90*/  UIMAD UR4, UR15, UR14, UR4 ;  /* 0x0000000e0f0472a4 */ /* 0x000fe2000f8e0204 */
[----:B------:R-:W-:Y:S01]  /*0fa0*/  ULDC UR28, c[0x0][0x148] ;  /* 0x00005200001c7ab9 */ /* 0x000fe20000000800 */
[----:B------:R-:W-:Y:S01]  /*0fb0*/  ULDC UR24, c[0x0][0x648] ;  /* 0x0001920000187ab9 */ /* 0x000fe20000000800 */
[----:B------:R-:W-:Y:S01]  /*0fc0*/  ULDC UR25, c[0x0][0x638] ;  /* 0x00018e0000197ab9 */ /* 0x000fe20000000800 */
[----:B------:R-:W-:Y:S01]  /*0fd0*/  UMOV UR12, UR27 ;  /* 0x0000001b000c7c82 */ /* 0x000fe20008000000 */
[----:B------:R-:W-:Y:S07]  /*0fe0*/  @!P0 BRA `(.L_x_11) ;  /* 0x0000000000308947 */ /* 0x000fee0003800000 */
[----:B------:R-:W-:Y:S02]  /*0ff0*/  ULDC UR16, c[0x0][0x64c] ;  /* 0x0001930000107ab9 */ /* 0x000fe40000000800 */
        /* <DEDUP_REMOVED lines=8> */
[----:B------:R-:W-:-:S07]  /*1080*/  UIMAD.WIDE.U32.X UR6, UR21, UR7, UR16, UP1 ;  /* 0x00000007150672a5 */ /* 0x000fce00088e0410 */
[----:B------:R-:W-:Y:S01]  /*1090*/  UMOV UR12, UR6 ;  /* 0x00000006000c7c82 */ /* 0x000fe20008000000 */
[----:B------:R-:W-:-:S05]  /*10a0*/  UMOV UR13, UR7 ;  /* 0x00000007000d7c82 */ /* 0x000fca0008000000 */
.L_x_11:
[----:B------:R-:W-:Y:S01]  /*10b0*/  UISETP.NE.AND UP1, UPT, UR38, URZ, UPT ;  /* 0x0000003f2600728c */ /* 0x000fe2000bf25270 */
[----:B------:R-:W-:Y:S01]  /*10c0*/  IMAD.MOV.U32 R0, RZ, RZ, 0x1 ;  /* 0x00000001ff007424 */ /* 0x000fe200078e00ff */
[----:B------:R-:W-:Y:S01]  /*10d0*/  USHF.R.U64 UR6, UR12, UR24, UR13 ;  /* 0x000000180c067299 */ /* 0x000fe2000800120d */
[----:B------:R-:W-:Y:S01]  /*10e0*/  IMAD.U32 R19, RZ, RZ, UR5 ;  /* 0x00000005ff137e24 */ /* 0x000fe2000f8e00ff */
[----:B------:R-:W-:Y:S02]  /*10f0*/  ULOP3.LUT UR20, UR26, UR20, URZ, 0xc0, !UPT ;  /* 0x000000141a147292 */ /* 0x000fe4000f8ec03f */
[----:B------:R-:W-:Y:S02]  /*1100*/  UIADD3 UR7, -UR6, URZ, URZ ;  /* 0x0000003f06077290 */ /* 0x000fe4000fffe13f */
[----:B------:R-:W-:Y:S02]  /*1110*/  UIMAD UR19, UR19, UR6, UR20 ;  /* 0x00000006131372a4 */ /* 0x000fe4000f8e0214 */
[----:B------:R-:W-:-:S02]  /*1120*/  ULOP3.LUT UR11, UR22, UR11, URZ, 0xc0, !UPT ;  /* 0x0000000b160b7292 */ /* 0x000fc4000f8ec03f */
[----:B------:R-:W-:Y:S02]  /*1130*/  @UP1 UIMAD UR4, UR28, UR23, UR9 ;  /* 0x000000171c0412a4 */ /* 0x000fe4000f8e0209 */
[----:B------:R-:W-:-:S03]  /*1140*/  UIMAD UR6, UR7, UR25, UR27 ;  /* 0x00000019070672a4 */ /* 0x000fc6000f8e021b */
[----:B------:R-:W-:Y:S01]  /*1150*/  ULDC UR7, c[0x0][0x610] ;  /* 0x0001840000077ab9 */ /* 0x000fe20000000800 */
[----:B------:R-:W-:Y:S02]  /*1160*/  UIMAD UR6, UR6, UR10, UR11 ;  /* 0x0000000a060672a4 */ /* 0x000fe4000f8e020b */
[----:B------:R-:W-:-:S04]  /*1170*/  UIMAD UR4, UR19, UR7, UR4 ;  /* 0x00000007130472a4 */ /* 0x000fc8000f8e0204 */
[----:B------:R-:W-:Y:S02]  /*1180*/  USEL UR7, UR6, UR4, !UP1 ;  /* 0x0000000406077287 */ /* 0x000fe4000c800000 */
[----:B------:R-:W-:-:S04]  /*1190*/  USEL UR4, UR4, UR6, !UP1 ;  /* 0x0000000604047287 */ /* 0x000fc8000c800000 */
[----:B------:R-:W-:Y:S02]  /*11a0*/  IMAD.U32 R2, RZ, RZ, UR7 ;  /* 0x00000007ff027e24 */ /* 0x000fe4000f8e00ff */
[----:B------:R-:W-:-:S07]  /*11b0*/  IMAD.U32 R18, RZ, RZ, UR4 ;  /* 0x00000004ff127e24 */ /* 0x000fce000f8e00ff */
.L_x_9:
[----:B------:R-:W-:Y:S02]  /*11c0*/  ULDC UR4, c[0x0][0x28c] ;  /* 0x0000a30000047ab9 */ /* 0x000fe40000000800 */
[----:B------:R-:W-:-:S04]  /*11d0*/  UIADD3 UR4, UR4, 0x7f, URZ ;  /* 0x0000007f04047890 */ /* 0x000fc8000fffe03f */
[----:B------:R-:W-:-:S04]  /*11e0*/  USHF.R.S32.HI UR5, URZ, 0x1f, UR4 ;  /* 0x0000001f3f057899 */ /* 0x000fc80008011404 */
[----:B------:R-:W-:-:S04]  /*11f0*/  ULEA.HI UR5, UR5, UR4, URZ, 0x7 ;  /* 0x0000000405057291 */ /* 0x000fc8000f8f383f */
[----:B------:R-:W-:Y:S01]  /*1200*/  USHF.R.S32.HI UR37, URZ, 0x7, UR5 ;  /* 0x000000073f257899 */ /* 0x000fe20008011405 */
[----:B------:R-:W-:Y:S11]  /*1210*/  @!P1 BRA `(.L_x_12) ;  /* 0x0000005800889947 */ /* 0x000ff60003800000 */
[----:B------:R-:W-:-:S06]  /*1220*/  UISETP.GT.U32.AND UP1, UPT, UR18, 0x1, UPT ;  /* 0x000000011200788c */ /* 0x000fcc000bf24070 */
[----:B------:R-:W-:-:S13]  /*1230*/  PLOP3.LUT P0, PT, PT, PT, UP1, 0x80, 0x0 ;  /* 0x000000000000781c */ /* 0x000fda0003f0f018 */
[----:B------:R-:W-:Y:S05]  /*1240*/  @P0 EXIT ;  /* 0x000000000000094d */ /* 0x000fea0003800000 */
.L_x_13:
[----:B------:R-:W-:-:S08]  /*1250*/  NOP ;  /* 0x0000000000007918 */ /* 0x000fd00000000000 */
[----:B------:R-:W0:Y:S02]  /*1260*/  USETMAXREG.TRY_ALLOC.CTAPOOL UP1, 0xe8 ;  /* 0x000000e8000079c8 */ /* 0x000e240008020600 */
[----:B0-----:R-:W-:-:S13]  /*1270*/  PLOP3.LUT P0, PT, PT, PT, UP1, 0x80, 0x0 ;  /* 0x000000000000781c */ /* 0x001fda0003f0f018 */
[----:B------:R-:W-:Y:S05]  /*1280*/  @!P0 BRA `(.L_x_13) ;  /* 0xfffffffc00f08947 */ /* 0x000fea000383ffff */
[----:B------:R-:W-:-:S13]  /*1290*/  LOP3.LUT P0, RZ, R0, 0xff, RZ, 0xc0, !PT ;  /* 0x000000ff00ff7812 */ /* 0x000fda000780c0ff */
[----:B------:R-:W-:Y:S05]  /*12a0*/  @!P0 EXIT ;  /* 0x000000000000894d */ /* 0x000fea0003800000 */
[----:B------:R-:W-:Y:S01]  /*12b0*/  SHF.R.S32.HI R0, RZ, 0x1f, R3 ;  /* 0x0000001fff007819 */ /* 0x000fe20000011403 */
[----:B------:R-:W0:Y:S01]  /*12c0*/  S2UR UR5, SR_CgaCtaId ;  /* 0x00000000000579c3 */ /* 0x000e220000008800 */
[----:B------:R-:W-:Y:S01]  /*12d0*/  UMOV UR42, 0x400 ;  /* 0x00000400002a7882 */ /* 0x000fe20000000000 */
[----:B------:R-:W-:Y:S01]  /*12e0*/  USHF.R.U32.HI UR4, URZ, 0x2, UR37 ;  /* 0x000000023f047899 */ /* 0x000fe20008011625 */
[CC--:B------:R-:W-:Y:S01]  /*12f0*/  LEA.HI R4, R0.reuse, R3.reuse, RZ, 0x2 ;  /* 0x0000000300047211 */ /* 0x0c0fe200078f10ff */
[----:B------:R-:W-:Y:S01]  /*1300*/  ULOP3.LUT UR45, UR37, 0x3, URZ, 0xc0, !UPT ;  /* 0x00000003252d7892 */ /* 0x000fe2000f8ec03f */
[----:B------:R-:W-:Y:S01]  /*1310*/  LEA.HI R0, R0, R3, RZ, 0x5 ;  /* 0x0000000300007211 */ /* 0x000fe200078f28ff */
[----:B------:R-:W-:Y:S01]  /*1320*/  UISETP.LT.AND UP1, UPT, UR37, 0x1, UPT ;  /* 0x000000012500788c */ /* 0x000fe2000bf21270 */
[--C-:B------:R-:W-:Y:S01]  /*1330*/  SHF.R.S32.HI R88, RZ, 0x2, R4.reuse ;  /* 0x00000002ff587819 */ /* 0x100fe20000011404 */
[----:B------:R-:W1:Y:S01]  /*1340*/  LDC.64 R6, c[0x0][0x5c8] ;  /* 0x00017200ff067b82 */ /* 0x000e620000000a00 */
[----:B------:R-:W-:Y:S01]  /*1350*/  SHF.R.S32.HI R5, RZ, 0x1f, R4 ;  /* 0x0000001fff057819 */ /* 0x000fe20000011404 */
[----:B------:R-:W-:Y:S01]  /*1360*/  ULOP3.LUT UR4, UR4, 0x1, URZ, 0xc0, !UPT ;  /* 0x0000000104047892 */ /* 0x000fe2000f8ec03f */
[----:B------:R-:W-:Y:S01]  /*1370*/  LOP3.LUT R4, R4, 0xfffffffc, RZ, 0xc0, !PT ;  /* 0xfffffffc04047812 */ /* 0x000fe200078ec0ff */
[----:B------:R-:W-:Y:S01]  /*1380*/  ULDC UR44, c[0x0][0x658] ;  /* 0x00019600002c7ab9 */ /* 0x000fe20000000800 */
[----:B------:R-:W-:Y:S01]  /*1390*/  LEA.HI R5, R5, R88, RZ, 0x3 ;  /* 0x0000005805057211 */ /* 0x000fe200078f18ff */
[----:B------:R-:W-:Y:S01]  /*13a0*/  UMOV UR6, 0xffffffff ;  /* 0xffffffff00067882 */ /* 0x000fe20000000000 */
[----:B------:R-:W-:Y:S01]  /*13b0*/  ULDC UR8, c[0x0][0x284] ;  /* 0x0000a10000087ab9 */ /* 0x000fe20000000800 */
[----:B------:R-:W-:Y:S01]  /*13c0*/  IMAD.IADD R4, R3, 0x1, -R4 ;  /* 0x0000000103047824 */ /* 0x000fe200078e0a04 */
[----:B------:R-:W-:Y:S01]  /*13d0*/  LOP3.LUT R5, R5, 0xfffffff8, RZ, 0xc0, !PT ;  /* 0xfffffff805057812 */ /* 0x000fe200078ec0ff */
[----:B------:R-:W-:Y:S01]  /*13e0*/  USEL UR45, UR45, URZ, !UP0 ;  /* 0x0000003f2d2d7287 */ /* 0x000fe2000c000000 */
[----:B------:R-:W-:Y:S01]  /*13f0*/  SHF.R.S32.HI R3, RZ, 0x5, R0 ;  /* 0x00000005ff037819 */ /* 0x000fe20000011400 */
[----:B------:R-:W-:Y:S01]  /*1400*/  VIADD R0, R95, 0xffffffff ;  /* 0xffffffff5f007836 */ /* 0x000fe20000000000 */
[----:B------:R-:W-:Y:S01]  /*1410*/  USEL UR46, UR37, 0x1, UP1 ;  /* 0x00000001252e7887 */ /* 0x000fe20008800000 */
[----:B------:R-:W-:Y:S01]  /*1420*/  IMAD.IADD R88, R88, 0x1, -R5 ;  /* 0x0000000158587824 */ /* 0x000fe200078e0a05 */
[----:B------:R-:W-:Y:S01]  /*1430*/  USHF.L.U32 UR6, UR6, UR44, URZ ;  /* 0x0000002c06067299 */ /* 0x000fe2000800063f */
[----:B------:R-:W2:Y:S01]  /*1440*/  LDC R5, c[0x0][0x288] ;  /* 0x0000a200ff057b82 */ /* 0x000ea20000000800 */
[----:B0-----:R-:W-:Y:S01]  /*1450*/  ULEA UR42, UR5, UR42, 0x18 ;  /* 0x0000002a052a7291 */ /* 0x001fe2000f8ec03f */
[C---:B------:R-:W-:Y:S01]  /*1460*/  ISETP.NE.AND P0, PT, R0.reuse, RZ, PT ;  /* 0x000000ff0000720c */ /* 0x040fe20003f05270 */
[----:B------:R-:W-:Y:S01]  /*1470*/  IMAD.SHL.U32 R0, R0, 0x8, RZ ;  /* 0x0000000800007824 */ /* 0x000fe200078e00ff */
[--C-:B------:R-:W-:Y:S01]  /*1480*/  SHF.R.S32.HI R89, RZ, 0x1f, R88.reuse ;  /* 0x0000001fff597819 */ /* 0x100fe20000011458 */
[----:B------:R-:W-:Y:S01]  /*1490*/  UIADD3 UR50, UR42, 0x50, URZ ;  /* 0x000000502a327890 */ /* 0x000fe2000fffe03f */
[----:B------:R-:W-:Y:S01]  /*14a0*/  IMAD.SHL.U32 R90, R4, 0x2, RZ ;  /* 0x00000002045a7824 */ /* 0x000fe200078e00ff */
[----:B------:R-:W-:Y:S01]  /*14b0*/  UISETP.EQ.U32.AND UP0, UPT, UR4, 0x1, !UP0 ;  /* 0x000000010400788c */ /* 0x000fe2000c702070 */
[C-C-:B------:R-:W-:Y:S01]  /*14c0*/  IMAD R97, R3.reuse, -0x10, -R88.reuse ;  /* 0xfffffff003617824 */ /* 0x140fe200078e0a58 */
[----:B------:R-:W-:Y:S01]  /*14d0*/  LOP3.LUT R0, R0, 0x8, RZ, 0xc0, !PT ;  /* 0x0000000800007812 */ /* 0x000fe200078ec0ff */
[----:B------:R-:W-:Y:S01]  /*14e0*/  IMAD.WIDE R88, R3, 0x10, R88 ;  /* 0x0000001003587825 */ /* 0x000fe200078e0258 */
[C---:B-1----:R-:W-:Y:S01]  /*14f0*/  SHF.L.U64.HI R92, R6.reuse, 0x3, R7 ;  /* 0x00000003065c7819 */ /* 0x042fe20000010207 */
[----:B------:R-:W-:Y:S01]  /*1500*/  ULDC UR43, c[0x0][0x600] ;  /* 0x00018000002b7ab9 */ /* 0x000fe20000000800 */
[----:B------:R-:W-:Y:S01]  /*1510*/  SEL R98, RZ, 0x1, P0 ;  /* 0x00000001ff627807 */ /* 0x000fe20000000000 */
[----:B------:R-:W-:Y:S01]  /*1520*/  IMAD.SHL.U32 R93, R6, 0x8, RZ ;  /* 0x00000008065d7824 */ /* 0x000fe200078e00ff */
[----:B------:R-:W-:Y:S01]  /*1530*/  LEA R95, R95, UR50, 0x3 ;  /* 0x000000325f5f7c11 */ /* 0x000fe2000f8e18ff */
[----:B------:R-:W-:Y:S01]  /*1540*/  VIADD R97, R97, UR8 ;  /* 0x0000000861617c36 */ /* 0x000fe20008000000 */
[C---:B------:R-:W-:Y:S01]  /*1550*/  LOP3.LUT R99, R0.reuse, 0x8, RZ, 0x3c, !PT ;  /* 0x0000000800637812 */ /* 0x040fe200078e3cff */
[----:B------:R-:W-:Y:S01]  /*1560*/  UMOV UR7, 0x1 ;  /* 0x0000000100077882 */ /* 0x000fe20000000000 */
[----:B------:R-:W-:Y:S01]  /*1570*/  LOP3.LUT R96, R0, 0x18, RZ, 0x3c, !PT ;  /* 0x0000001800607812 */ /* 0x000fe200078e3cff */
[----:B------:R-:W-:Y:S01]  /*1580*/  ULOP3.LUT UR49, UR40, 0x1, URZ, 0xfc, !UPT ;  /* 0x0000000128317892 */ /* 0x000fe2000f8efc3f */
[----:B------:R-:W-:Y:S01]  /*1590*/  SHF.R.S32.HI R91, RZ, 0x1f, R90 ;  /* 0x0000001fff5b7819 */ /* 0x000fe2000001145a */
[----:B------:R-:W-:Y:S01]  /*15a0*/  USHF.L.U32 UR36, UR37, 0x1, URZ ;  /* 0x0000000125247899 */ /* 0x000fe2000800063f */
[----:B--2---:R-:W-:Y:S01]  /*15b0*/  IMAD R94, R4, -0x2, R5 ;  /* 0xfffffffe045e7824 */ /* 0x004fe200078e0205 */
[----:B------:R-:W-:-:S02]  /*15c0*/  USHF.L.U64.HI UR41, UR52, 0x1, UR39 ;  /* 0x0000000134297899 */ /* 0x000fc40008010227 */
[----:B------:R-:W-:Y:S02]  /*15d0*/  UIADD3 UR43, UR43, -0x1, URZ ;  /* 0xffffffff2b2b7890 */ /* 0x000fe4000fffe03f */
[----:B------:R-:W-:Y:S02]  /*15e0*/  USHF.L.U32 UR44, UR7, UR44, URZ ;  /* 0x0000002c072c7299 */ /* 0x000fe4000800063f */
[----:B------:R-:W-:Y:S02]  /*15f0*/  UIADD3 UR46, -UR46, UR37, URZ ;  /* 0x000000252e2e7290 */ /* 0x000fe4000fffe13f */
[----:B------:R-:W-:Y:S02]  /*1600*/  ULOP3.LUT UR47, URZ, UR6, URZ, 0x33, !UPT ;  /* 0x000000063f2f7292 */ /* 0x000fe4000f8e333f */
[----:B------:R-:W-:-:S12]  /*1610*/  USEL UR48, URZ, 0x1, !UP0 ;  /* 0x000000013f307887 */ /* 0x000fd8000c000000 */
.L_x_161:
[----:B------:R-:W-:-:S04]  /*1620*/  SHF.L.U32 R0, R98, 0x1f, RZ ;  /* 0x0000001f62007819 */ /* 0x000fc800000006ff */
[----:B------:R-:W0:Y:S02]  /*1630*/  SYNCS.PHASECHK.TRANS64.TRYWAIT P0, [R95+URZ+-0x8], R0 ;  /* 0xfffff8005f0075a7 */ /* 0x000e24000800017f */
[----:B012345:R-:W-:Y:S05]  /*1640*/  @!P0 BRA `(.L_x_14) ;  /* 0x0000006400a08947 */ /* 0x03ffea0003800000 */
.L_x_183:
[----:B------:R-:W-:Y:S02]  /*1650*/  ULDC UR4, c[0x0][0x28c] ;  /* 0x0000a30000047ab9 */ /* 0x000fe40000000800 */
[----:B------:R-:W-:-:S13]  /*1660*/  ISETP.LT.AND P0, PT, RZ, UR4, PT ;  /* 0x00000004ff007c0c */ /* 0x000fda000bf01270 */
[----:B------:R-:W-:Y:S05]  /*1670*/  @P0 BRA `(.L_x_15) ;  /* 0x0000000000400947 */ /* 0x000fea0003800000 */
[----:B0-----:R-:W-:Y:S01]  /*1680*/  MOV R0, 0x0 ;  /* 0x0000000000007802 */ /* 0x001fe20000000f00 */
[----:B------:R-:W-:Y:S01]  /*1690*/  ULDC.64 UR4, c[0x4][0x68] ;  /* 0x01001a0000047ab9 */ /* 0x000fe20000000a00 */
[----:B------:R-:W-:Y:S01]  /*16a0*/  ULDC.64 UR6, c[0x4][0x8] ;  /* 0x0100020000067ab9 */ /* 0x000fe20000000a00 */
[----:B------:R-:W-:Y:S01]  /*16b0*/  IMAD.U32 R4, RZ, RZ, UR4 ;  /* 0x00000004ff047e24 */ /* 0x000fe2000f8e00ff */
[----:B------:R0:W1:Y:S01]  /*16c0*/  LDC.64 R14, c[0x4][R0] ;  /* 0x01000000000e7b82 */ /* 0x0000620000000a00 */
[----:B------:R-:W-:Y:S01]  /*16d0*/  IMAD.U32 R5, RZ, RZ, UR5 ;  /* 0x00000005ff057e24 */ /* 0x000fe2000f8e00ff */
[----:B------:R-:W-:Y:S01]  /*16e0*/  ULDC.64 UR4, c[0x4][0x70] ;  /* 0x01001c0000047ab9 */ /* 0x000fe20000000a00 */
[----:B------:R-:W-:Y:S02]  /*16f0*/  IMAD.U32 R10, RZ, RZ, UR6 ;  /* 0x00000006ff0a7e24 */ /* 0x000fe4000f8e00ff */
[----:B------:R-:W-:Y:S02]  /*1700*/  IMAD.U32 R6, RZ, RZ, UR4 ;  /* 0x00000004ff067e24 */ /* 0x000fe4000f8e00ff */
[----:B------:R-:W-:-:S02]  /*1710*/  IMAD.U32 R7, RZ, RZ, UR5 ;  /* 0x00000005ff077e24 */ /* 0x000fc4000f8e00ff */
[----:B------:R-:W-:Y:S02]  /*1720*/  IMAD.U32 R11, RZ, RZ, UR7 ;  /* 0x00000007ff0b7e24 */ /* 0x000fe4000f8e00ff */
[----:B------:R-:W-:Y:S02]  /*1730*/  IMAD.MOV.U32 R8, RZ, RZ, 0x1e1 ;  /* 0x000001e1ff087424 */ /* 0x000fe400078e00ff */
[----:B------:R-:W-:Y:S02]  /*1740*/  IMAD.MOV.U32 R12, RZ, RZ, 0x1 ;  /* 0x00000001ff0c7424 */ /* 0x000fe400078e00ff */
[----:B0-----:R-:W-:-:S07]  /*1750*/  IMAD.MOV.U32 R13, RZ, RZ, RZ ;  /* 0x000000ffff0d7224 */ /* 0x001fce00078e00ff */
[----:B------:R-:W-:-:S07]  /*1760*/  LEPC R20, `(.L_x_15) ;  /* 0x000000001014794e */ /* 0x000fce0000000000 */
[----:B-1---5:R-:W-:Y:S05]  /*1770*/  CALL.ABS.NOINC R14 ;  /* 0x000000000e007343 */ /* 0x022fea0003c00000 */
.L_x_15:
[----:B0-----:R-:W-:-:S05]  /*1780*/  IMAD.U32 R0, RZ, RZ, UR49 ;  /* 0x00000031ff007e24 */ /* 0x001fca000f8e00ff */
[----:B------:R-:W-:-:S13]  /*1790*/  ISETP.NE.AND P0, PT, R0, 0x3, PT ;  /* 0x000000030000780c */ /* 0x000fda0003f05270 */
[----:B------:R-:W-:Y:S05]  /*17a0*/  @!P0 BRA `(.L_x_16) ;  /* 0x0000000000048947 */ /* 0x000fea0003800000 */
[----:B------:R-:W-:Y:S01]  /*17b0*/  BPT.TRAP 0x1 ;  /* 0x000000040000795c */ /* 0x000fe20000300000 */
.L_x_16:
[----:B------:R-:W-:Y:S02]  /*17c0*/  IMAD.U32 R3, RZ, RZ, UR45 ;  /* 0x0000002dff037e24 */ /* 0x000fe4000f8e00ff */
[----:B------:R-:W-:-:S03]  /*17d0*/  IMAD.U32 R0, RZ, RZ, UR48 ;  /* 0x00000030ff007e24 */ /* 0x000fc6000f8e00ff */
[----:B------:R-:W-:Y:S02]  /*17e0*/  LEA R3, R3, UR42, 0x3 ;  /* 0x0000002a03037c11 */ /* 0x000fe4000f8e18ff */
[----:B------:R-:W-:-:S04]  /*17f0*/  SHF.L.U32 R0, R0, 0x1f, RZ ;  /* 0x0000001f00007819 */ /* 0x000fc800000006ff */
[----:B------:R0:W1:Y:S01]  /*1800*/  SYNCS.PHASECHK.TRANS64.TRYWAIT P1, [R3+URZ], R0 ;  /* 0x00000000030075a7 */ /* 0x000062000802017f */
[----:B------:R-:W-:Y:S05]  /*1810*/  @!P0 BRA `(.L_x_17) ;  /* 0x0000000000048947 */ /* 0x000fea0003800000 */
[----:B------:R-:W-:Y:S01]  /*1820*/  BPT.TRAP 0x1 ;  /* 0x000000040000795c */ /* 0x000fe20000300000 */
.L_x_17:
[----:B------:R-:W-:-:S05]  /*1830*/  IMAD.U32 R4, RZ, RZ, UR46 ;  /* 0x0000002eff047e24 */ /* 0x000fca000f8e00ff */
[----:B------:R-:W-:Y:S01]  /*1840*/  ISETP.GE.AND P2, PT, R4, 0x1, PT ;  /* 0x000000010400780c */ /* 0x000fe20003f46270 */
[----:B-1----:R-:W-:-:S12]  /*1850*/  @P1 BRA `(.L_x_18) ;  /* 0x0000000000081947 */ /* 0x002fd80003800000 */
[----:B------:R-:W1:Y:S02]  /*1860*/  SYNCS.PHASECHK.TRANS64.TRYWAIT P1, [R3+URZ], R0 ;  /* 0x00000000030075a7 */ /* 0x000e64000802017f */
[----:B-1----:R-:W-:Y:S05]  /*1870*/  @!P1 BRA `(.L_x_19) ;  /* 0x0000006400289947 */ /* 0x002fea0003800000 */
.L_x_18:
[----:B------:R-:W-:Y:S05]  /*1880*/  WARPSYNC.ALL ;  /* 0x0000000000007948 */ /* 0x000fea0003800000 */
[----:B------:R-:W-:Y:S01]  /*1890*/  UIADD3 UR4, UR42, 0x180, URZ ;  /* 0x000001802a047890 */ /* 0x000fe2000fffe03f */
[----:B------:R-:W-:Y:S01]  /*18a0*/  WARPGROUP.ARRIVE ;  /* 0x00000000000079c5 */ /* 0x000fe20000000000 */
[----:B------:R-:W-:Y:S02]  /*18b0*/  UIADD3 UR5, UR42, 0x10180, URZ ;  /* 0x000101802a057890 */ /* 0x000fe4000fffe03f */
[----:B------:R-:W-:Y:S02]  /*18c0*/  USHF.R.U32.HI UR4, URZ, 0x4, UR4 ;  /* 0x000000043f047899 */ /* 0x000fe40008011604 */
[----:B------:R-:W-:-:S02]  /*18d0*/  USHF.R.U32.HI UR5, URZ, 0x4, UR5 ;  /* 0x000000043f057899 */ /* 0x000fc40008011605 */
[----:B------:R-:W-:Y:S02]  /*18e0*/  ULOP3.LUT UR4, UR4, 0x3fff, URZ, 0xc0, !UPT ;  /* 0x00003fff04047892 */ /* 0x000fe4000f8ec03f */
[----:B------:R-:W-:Y:S02]  /*18f0*/  ULOP3.LUT UR5, UR5, 0x3fff, URZ, 0xc0, !UPT ;  /* 0x00003fff05057892 */ /* 0x000fe4000f8ec03f */
[----:B------:R-:W-:Y:S02]  /*1900*/  ULOP3.LUT UR8, UR4, 0x10000, URZ, 0xfc, !UPT ;  /* 0x0001000004087892 */ /* 0x000fe4000f8efc3f */
[----:B------:R-:W-:Y:S02]  /*1910*/  ULOP3.LUT UR9, UR5, 0x10000, URZ, 0xfc, !UPT ;  /* 0x0001000005097892 */ /* 0x000fe4000f8efc3f */
[----:B------:R-:W-:Y:S02]  /*1920*/  ULEA UR11, UR45, UR8, 0xa ;  /* 0x000000082d0b7291 */ /* 0x000fe4000f8e503f */
[----:B------:R-:W-:Y:S01]  /*1930*/  ULEA UR10, UR45, UR9, 0xb ;  /* 0x000000092d0a7291 */ /* 0x000fe2000f8e583f */
[----:B------:R-:W-:Y:S01]  /*1940*/  UMOV UR5, 0x40000040 ;  /* 0x4000004000057882 */ /* 0x000fe20000000000 */
[----:B------:R-:W-:-:S03]  /*1950*/  UMOV UR7, 0x40000040 ;  /* 0x4000004000077882 */ /* 0x000fc60000000000 */
[----:B------:R-:W-:Y:S02]  /*1960*/  UMOV UR4, UR11 ;  /* 0x0000000b00047c82 */ /* 0x000fe40008000000 */
[----:B------:R-:W-:Y:S02]  /*1970*/  UMOV UR6, UR10 ;  /* 0x0000000a00067c82 */ /* 0x000fe40008000000 */
[----:B------:R-:W-:Y:S01]  /*1980*/  HGMMA.64x128x16.F32.BF16 R24, gdesc[UR4], RZ, !UPT, gsb0 ;  /* 0x01e00000041879f0 */ /* 0x000fe2000c0018ff */
[----:B------:R-:W-:Y:S02]  /*1990*/  UIADD3 UR4, UR11, 0x2, URZ ;  /* 0x000000020b047890 */ /* 0x000fe4000fffe03f */
[----:B------:R-:W-:Y:S01]  /*19a0*/  UIADD3 UR6, UR10, 0x2, URZ ;  /* 0x000000020a067890 */ /* 0x000fe2000fffe03f */
[----:B------:R-:W-:Y:S01]  /*19b0*/  UMOV UR5, 0x40000040 ;  /* 0x4000004000057882 */ /* 0x000fe20000000000 */
[----:B------:R-:W-:Y:S01]  /*19c0*/  UMOV UR7, 0x40000040 ;  /* 0x4000004000077882 */ /* 0x000fe20000000000 */
[----:B------:R-:W-:-:S02]  /*19d0*/  WARPGROUP.DEPBAR.LE gsb0, 0x0 ;  /* 0x00008000000079c5 */ /* 0x000fc40000010000 */
[----:B------:R-:W-:-:S06]  /*19e0*/  WARPGROUP.ARRIVE ;  /* 0x00000000000079c5 */ /* 0x000fcc0000000000 */
[----:B------:R-:W-:Y:S01]  /*19f0*/  HGMMA.64x128x16.F32.BF16 R24, gdesc[UR4], R24, gsb0 ;  /* 0x01e00000041879f0 */ /* 0x000fe20008001818 */
[----:B------:R-:W-:Y:S02]  /*1a00*/  UIADD3 UR4, UR11, 0x4, URZ ;  /* 0x000000040b047890 */ /* 0x000fe4000fffe03f */
[----:B------:R-:W-:Y:S01]  /*1a10*/  UIADD3 UR6, UR10, 0x4, URZ ;  /* 0x000000040a067890 */ /* 0x000fe2000fffe03f */
[----:B------:R-:W-:Y:S01]  /*1a20*/  UMOV UR5, 0x40000040 ;  /* 0x4000004000057882 */ /* 0x000fe20000000000 */
[----:B------:R-:W-:Y:S01]  /*1a30*/  UMOV UR7, 0x40000040 ;  /* 0x4000004000077882 */ /* 0x000fe20000000000 */
[----:B------:R-:W-:Y:S02]  /*1a40*/  WARPGROUP.DEPBAR.LE gsb0, 0x0 ;  /* 0x00008000000079c5 */ /* 0x000fe40000010000 */
        /* <DEDUP_REMOVED lines=36> */
[----:B------:R-:W-:Y:S03]  /*1c90*/  HGMMA.64x128x16.F32.BF16 R24, gdesc[UR4], R24, gsb0 ;  /* 0x01e00000041879f0 */ /* 0x000fe60008001818 */
[----:B------:R-:W-:Y:S02]  /*1ca0*/  WARPGROUP.DEPBAR.LE gsb0, 0x0 ;  /* 0x00008000000079c5 */ /* 0x000fe40000010000 */
[----:B------:R-:W-:Y:S05]  /*1cb0*/  @!P2 BRA `(.L_x_20) ;  /* 0x000000040084a947 */ /* 0x000fea0003800000 */
[----:B------:R-:W-:Y:S01]  /*1cc0*/  UIADD3 UR10, UR45, 0x1, URZ ;  /* 0x000000012d0a7890 */ /* 0x000fe2000fffe03f */
[----:B01----:R-:W-:Y:S01]  /*1cd0*/  IMAD.U32 R0, RZ, RZ, UR46 ;  /* 0x0000002eff007e24 */ /* 0x003fe2000f8e00ff */
[----:B------:R-:W-:Y:S02]  /*1ce0*/  UMOV UR11, UR45 ;  /* 0x0000002d000b7c82 */ /* 0x000fe40008000000 */
[----:B------:R-:W-:-:S04]  /*1cf0*/  UISETP.NE.AND UP0, UPT, UR10, 0x4, UPT ;  /* 0x000000040a00788c */ /* 0x000fc8000bf05270 */
[----:B------:R-:W-:Y:S02]  /*1d00*/  USEL UR4, URZ, 0x1, UP0 ;  /* 0x000000013f047887 */ /* 0x000fe40008000000 */
[----:B------:R-:W-:Y:S02]  /*1d10*/  USEL UR10, UR10, URZ, UP0 ;  /* 0x0000003f0a0a7287 */ /* 0x000fe40008000000 */
[----:B------:R-:W-:-:S06]  /*1d20*/  ULOP3.LUT UR4, UR48, UR4, URZ, 0x3c, !UPT ;  /* 0x0000000430047292 */ /* 0x000fcc000f8e3c3f */
[----:B------:R-:W-:-:S07]  /*1d30*/  IMAD.U32 R5, RZ, RZ, UR4 ;  /* 0x00000004ff057e24 */ /* 0x000fce000f8e00ff */
.L_x_27:
[----:B01----:R-:W-:Y:S05]  /*1d40*/  @!P0 BRA `(.L_x_21) ;  /* 0x0000000000048947 */ /* 0x003fea0003800000 */
[----:B------:R-:W-:Y:S01]  /*1d50*/  BPT.TRAP 0x1 ;  /* 0x000000040000795c */ /* 0x000fe20000300000 */
.L_x_21:
[----:B------:R-:W-:Y:S01]  /*1d60*/  ULEA UR4, UR10, UR42, 0x3 ;  /* 0x0000002a0a047291 */ /* 0x000fe2000f8e183f */
[----:B------:R-:W-:-:S08]  /*1d70*/  SHF.L.U32 R3, R5, 0x1f, RZ ;  /* 0x0000001f05037819 */ /* 0x000fd000000006ff */
[----:B------:R0:W1:Y:S01]  /*1d80*/  SYNCS.PHASECHK.TRANS64.TRYWAIT P1, [UR4], R3 ;  /* 0x00000003ff0075a7 */ /* 0x0000620008020144 */
[----:B------:R-:W-:Y:S05]  /*1d90*/  @!P0 BRA `(.L_x_22) ;  /* 0x0000000000048947 */ /* 0x000fea0003800000 */
[----:B------:R-:W-:Y:S01]  /*1da0*/  BPT.TRAP 0x1 ;  /* 0x000000040000795c */ /* 0x000fe20000300000 */
.L_x_22:
[----:B-1----:R-:W-:Y:S05]  /*1db0*/  @P1 BRA `(.L_x_23) ;  /* 0x0000000000081947 */ /* 0x002fea0003800000 */
[----:B------:R-:W1:Y:S02]  /*1dc0*/  SYNCS.PHASECHK.TRANS64.TRYWAIT P1, [UR4], R3 ;  /* 0x00000003ff0075a7 */ /* 0x000e640008020144 */
[----:B-1----:R-:W-:Y:S05]  /*1dd0*/  @!P1 BRA `(.L_x_24) ;  /* 0x0000005c00e49947 */ /* 0x002fea0003800000 */
.L_x_23:
[----:B------:R-:W-:Y:S01]  /*1de0*/  ULEA UR13, UR10, UR8, 0xa ;  /* 0x000000080a0d7291 */ /* 0x000fe2000f8e503f */
[----:B------:R-:W-:Y:S01]  /*1df0*/  WARPGROUP.ARRIVE ;  /* 0x00000000000079c5 */ /* 0x000fe20000000000 */
[----:B------:R-:W-:Y:S01]  /*1e00*/  ULEA UR12, UR10, UR9, 0xb ;  /* 0x000000090a0c7291 */ /* 0x000fe2000f8e583f */
[----:B------:R-:W-:Y:S01]  /*1e10*/  UMOV UR5, 0x40000040 ;  /* 0x4000004000057882 */ /* 0x000fe20000000000 */
[----:B------:R-:W-:-:S03]  /*1e20*/  UMOV UR7, 0x40000040 ;  /* 0x4000004000077882 */ /* 0x000fc60000000000 */
[----:B------:R-:W-:Y:S02]  /*1e30*/  UMOV UR4, UR13 ;  /* 0x0000000d00047c82 */ /* 0x000fe40008000000 */
[----:B------:R-:W-:Y:S02]  /*1e40*/  UMOV UR6, UR12 ;  /* 0x0000000c00067c82 */ /* 0x000fe40008000000 */
[----:B------:R-:W-:Y:S01]  /*1e50*/  HGMMA.64x128x16.F32.BF16 R24, gdesc[UR4], R24, gsb0 ;  /* 0x01e00000041879f0 */ /* 0x000fe20008001818 */
        /* <DEDUP_REMOVED lines=51> */
[----:B------:R-:W-:Y:S01]  /*2190*/  BPT.TRAP 0x1 ;  /* 0x000000040000795c */ /* 0x000fe20000300000 */
.L_x_25:
[----:B------:R-:W-:Y:S02]  /*21a0*/  UISETP.GT.U32.AND UP0, UPT, UR40, 0x1, UPT ;  /* 0x000000012800788c */ /* 0x000fe4000bf04070 */
[----:B------:R-:W-:-:S04]  /*21b0*/  ULEA UR4, UR11, UR42, 0x3 ;  /* 0x0000002a0b047291 */ /* 0x000fc8000f8e183f */
[----:B------:R-:W-:Y:S01]  /*21c0*/  UIADD3 UR4, UR4, 0x20, URZ ;  /* 0x0000002004047890 */ /* 0x000fe2000fffe03f */
[----:B------:R-:W-:-:S03]  /*21d0*/  PLOP3.LUT P1, PT, PT, PT, UP0, 0x80, 0x0 ;  /* 0x000000000000781c */ /* 0x000fc60003f2f008 */
[----:B------:R-:W-:-:S09]  /*21e0*/  UPRMT UR4, URZ, 0x654, UR4 ;  /* 0x000006543f047896 */ /* 0x000fd20008000004 */
[----:B------:R-:W-:Y:S01]  /*21f0*/  SYNCS.ARRIVE.TRANS64.RED.A1T0 RZ, [UR4], RZ ;  /* 0x000000ffffff79a7 */ /* 0x000fe20008100404 */
[----:B------:R-:W-:Y:S05]  /*2200*/  @P1 BRA `(.L_x_26) ;  /* 0x0000000000041947 */ /* 0x000fea0003800000 */
[----:B------:R-:W-:Y:S01]  /*2210*/  BPT.TRAP 0x1 ;  /* 0x000000040000795c */ /* 0x000fe20000300000 */
.L_x_26:
[----:B------:R-:W-:Y:S01]  /*2220*/  UIADD3 UR10, UR10, 0x1, URZ ;  /* 0x000000010a0a7890 */ /* 0x000fe2000fffe03f */
[C---:B------:R-:W-:Y:S01]  /*2230*/  ISETP.GT.AND P1, PT, R0.reuse, 0x1, PT ;  /* 0x000000010000780c */ /* 0x040fe20003f24270 */
[----:B------:R-:W-:Y:S01]  /*2240*/  UIADD3 UR11, UR11, 0x1, URZ ;  /* 0x000000010b0b7890 */ /* 0x000fe2000fffe03f */
[----:B------:R-:W-:Y:S01]  /*2250*/  VIADD R0, R0, 0xffffffff ;  /* 0xffffffff00007836 */ /* 0x000fe20000000000 */
[----:B------:R-:W-:Y:S02]  /*2260*/  UISETP.NE.AND UP0, UPT, UR10, 0x4, UPT ;  /* 0x000000040a00788c */ /* 0x000fe4000bf05270 */
[----:B------:R-:W-:Y:S02]  /*2270*/  UISETP.NE.AND UP1, UPT, UR11, 0x4, UPT ;  /* 0x000000040b00788c */ /* 0x000fe4000bf25270 */
[----:B------:R-:W-:Y:S02]  /*2280*/  USEL UR4, URZ, 0x1, UP0 ;  /* 0x000000013f047887 */ /* 0x000fe40008000000 */
[----:B------:R-:W-:-:S02]  /*2290*/  USEL UR10, UR10, URZ, UP0 ;  /* 0x0000003f0a0a7287 */ /* 0x000fc40008000000 */
[----:B------:R-:W-:Y:S02]  /*22a0*/  USEL UR11, UR11, URZ, UP1 ;  /* 0x0000003f0b0b7287 */ /* 0x000fe40008800000 */
[----:B------:R-:W-:Y:S01]  /*22b0*/  LOP3.LUT R5, R5, UR4, RZ, 0x3c, !PT ;  /* 0x0000000405057c12 */ /* 0x000fe2000f8e3cff */
[----:B------:R-:W-:Y:S09]  /*22c0*/  @P1 BRA `(.L_x_27) ;  /* 0xfffffff8009c1947 */ /* 0x000ff2000383ffff */
.L_x_20:
[----:B01----:R-:W0:Y:S01]  /*22d0*/  LDC R0, c[0x0][0x28c] ;  /* 0x0000a300ff007b82 */ /* 0x003e220000000800 */
[----:B------:R1:W-:Y:S01]  /*22e0*/  SYNCS.ARRIVE.TRANS64.A1T0 RZ, [R99+UR50], RZ ;  /* 0x000000ff63ff79a7 */ /* 0x0003e20008100032 */
[----:B0-----:R-:W-:-:S13]  /*22f0*/  ISETP.GE.AND P1, PT, R0, 0x1, PT ;  /* 0x000000010000780c */ /* 0x001fda0003f26270 */
[----:B-1----:R-:W-:Y:S05]  /*2300*/  @!P1 BRA `(.L_x_28) ;  /* 0x0000000000309947 */ /* 0x002fea0003800000 */
[----:B------:R-:W-:Y:S05]  /*2310*/  @!P0 BRA `(.L_x_29) ;  /* 0x0000000000048947 */ /* 0x000fea0003800000 */
[----:B------:R-:W-:Y:S01]  /*2320*/  BPT.TRAP 0x1 ;  /* 0x000000040000795c */ /* 0x000fe20000300000 */
.L_x_29:
[----:B------:R-:W-:Y:S02]  /*2330*/  UIADD3 UR4, UR46, UR45, URZ ;  /* 0x0000002d2e047290 */ /* 0x000fe4000fffe03f */
[----:B------:R-:W-:Y:S02]  /*2340*/  UISETP.GT.U32.AND UP0, UPT, UR40, 0x1, UPT ;  /* 0x000000012800788c */ /* 0x000fe4000bf04070 */
[----:B------:R-:W-:-:S04]  /*2350*/  USHF.L.U32 UR4, UR4, 0x3, URZ ;  /* 0x0000000304047899 */ /* 0x000fc8000800063f */
[----:B------:R-:W-:Y:S01]  /*2360*/  ULOP3.LUT UR4, UR4, 0x18, URZ, 0xc0, !UPT ;  /* 0x0000001804047892 */ /* 0x000fe2000f8ec03f */
[----:B------:R-:W-:-:S03]  /*2370*/  PLOP3.LUT P0, PT, PT, PT, UP0, 0x80, 0x0 ;  /* 0x000000000000781c */ /* 0x000fc60003f0f008 */
[----:B------:R-:W-:-:S04]  /*2380*/  UIADD3 UR4, UR42, 0x20, UR4 ;  /* 0x000000202a047890 */ /* 0x000fc8000fffe004 */
[----:B------:R-:W-:-:S09]  /*2390*/  UPRMT UR4, URZ, 0x654, UR4 ;  /* 0x000006543f047896 */ /* 0x000fd20008000004 */
[----:B------:R-:W-:Y:S01]  /*23a0*/  SYNCS.ARRIVE.TRANS64.RED.A1T0 RZ, [UR4], RZ ;  /* 0x000000ffffff79a7 */ /* 0x000fe20008100404 */
[----:B------:R-:W-:Y:S05]  /*23b0*/  @P0 BRA `(.L_x_28) ;  /* 0x0000000000040947 */ /* 0x000fea0003800000 */
[----:B------:R-:W-:Y:S01]  /*23c0*/  BPT.TRAP 0x1 ;  /* 0x000000040000795c */ /* 0x000fe20000300000 */
.L_x_28:
[----:B------:R-:W-:Y:S02]  /*23d0*/  SHF.L.U32 R0, R98, 0x1f, RZ ;  /* 0x0000001f62007819 */ /* 0x000fe400000006ff */
[----:B------:R-:W-:Y:S02]  /*23e0*/  SHF.R.S32.HI R9, RZ, 0x1f, R19 ;  /* 0x0000001fff097819 */ /* 0x000fe40000011413 */
[----:B------:R-:W0:Y:S02]  /*23f0*/  SYNCS.PHASECHK.TRANS64.TRYWAIT P0, [R95+URZ+0x8], R0 ;  /* 0x000008005f0075a7 */ /* 0x000e24000800017f */
[----:B0-----:R-:W-:Y:S05]  /*2400*/  @!P0 BRA `(.L_x_30) ;  /* 0x0000005800708947 */ /* 0x001fea0003800000 */
.L_x_184:
[----:B------:R-:W-:Y:S01]  /*2410*/  ULDC.64 UR4, c[0x0][0x5d0] ;  /* 0x0001740000047ab9 */ /* 0x000fe20000000a00 */
[----:B------:R-:W-:Y:S01]  /*2420*/  ULDC UR6, c[0x0][0x284] ;  /* 0x0000a10000067ab9 */ /* 0x000fe20000000800 */
[----:B0-----:R-:W-:Y:S02]  /*2430*/  IMAD R0, R9, UR4, RZ ;  /* 0x0000000409007c24 */ /* 0x001fe4000f8e02ff */
[----:B------:R-:W-:Y:S02]  /*2440*/  IMAD.SHL.U32 R10, R2, 0x80, RZ ;  /* 0x00000080020a7824 */ /* 0x000fe400078e00ff */
[C---:B------:R-:W-:Y:S02]  /*2450*/  IMAD R5, R19.reuse, UR5, R0 ;  /* 0x0000000513057c24 */ /* 0x040fe4000f8e0200 */
[----:B------:R-:W-:Y:S01]  /*2460*/  IMAD.SHL.U32 R0, R18, 0x40, RZ ;  /* 0x0000004012007824 */ /* 0x000fe200078e00ff */
[----:B------:R-:W-:Y:S01]  /*2470*/  SHF.R.S32.HI R11, RZ, 0x1f, R10 ;  /* 0x0000001fff0b7819 */ /* 0x000fe2000001140a */
[----:B------:R-:W-:Y:S01]  /*2480*/  IMAD.WIDE.U32 R2, R19, UR4, R90 ;  /* 0x0000000413027c25 */ /* 0x000fe2000f8e005a */
[----:B------:R-:W-:-:S02]  /*2490*/  ULDC.64 UR4, c[0x0][0x5c8] ;  /* 0x0001720000047ab9 */ /* 0x000fc40000000a00 */
[----:B------:R-:W-:Y:S01]  /*24a0*/  ISETP.GE.AND P0, PT, R0, UR6, PT ;  /* 0x0000000600007c0c */ /* 0x000fe2000bf06270 */
[----:B------:R-:W-:Y:S01]  /*24b0*/  ULDC UR6, c[0x0][0x288] ;  /* 0x0000a20000067ab9 */ /* 0x000fe20000000800 */
[----:B------:R-:W-:Y:S01]  /*24c0*/  IADD3 R2, P1, R10, R2, RZ ;  /* 0x000000020a027210 */ /* 0x000fe20007f3e0ff */
[----:B------:R-:W-:Y:S01]  /*24d0*/  IMAD.WIDE R14, R18, 0x40, R88 ;  /* 0x00000040120e7825 */ /* 0x000fe200078e0258 */
[----:B------:R-:W-:Y:S02]  /*24e0*/  ISETP.GE.OR P0, PT, R10, UR6, P0 ;  /* 0x000000060a007c0c */ /* 0x000fe40008706670 */
[----:B------:R-:W-:Y:S01]  /*24f0*/  IADD3.X R3, R11, R3, R5, P1, !PT ;  /* 0x000000030b037210 */ /* 0x000fe20000ffe405 */
[----:B------:R-:W-:-:S04]  /*2500*/  IMAD R7, R15, UR4, RZ ;  /* 0x000000040f077c24 */ /* 0x000fc8000f8e02ff */
[C---:B------:R-:W-:Y:S02]  /*2510*/  IMAD R7, R14.reuse, UR5, R7 ;  /* 0x000000050e077c24 */ /* 0x040fe4000f8e0207 */
[----:B------:R-:W-:-:S04]  /*2520*/  IMAD.WIDE.U32 R20, R14, UR4, R2 ;  /* 0x000000040e147c25 */ /* 0x000fc8000f8e0002 */
[----:B------:R-:W-:Y:S05]  /*2530*/  @P0 BRA `(.L_x_31) ;  /* 0x0000003c00e00947 */ /* 0x000fea0003800000 */
[----:B-----5:R-:W-:Y:S01]  /*2540*/  FSETP.NEU.AND P1, PT, R23, RZ, PT ;  /* 0x000000ff1700720b */ /* 0x020fe20003f2d000 */
[----:B------:R-:W-:Y:S01]  /*2550*/  IMAD.IADD R18, R94, 0x1, -R10 ;  /* 0x000000015e127824 */ /* 0x000fe200078e0a0a */
[----:B------:R-:W-:Y:S01]  /*2560*/  BSSY B0, `(.L_x_31) ;  /* 0x00003f5000007945 */ /* 0x000fe20003800000 */
[----:B------:R-:W-:Y:S02]  /*2570*/  IMAD.IADD R0, R97, 0x1, -R0 ;  /* 0x0000000161007824 */ /* 0x000fe400078e0a00 */
[----:B------:R-:W-:Y:S01]  /*2580*/  IMAD.IADD R7, R21, 0x1, R7 ;  /* 0x0000000115077824 */ /* 0x000fe200078e0207 */
[----:B------:R-:W-:-:S04]  /*2590*/  ISETP.GT.AND P0, PT, R18, RZ, PT ;  /* 0x000000ff1200720c */ /* 0x000fc80003f04270 */
[----:B------:R-:W-:-:S03]  /*25a0*/  ISETP.GT.AND P2, PT, R0, RZ, P0 ;  /* 0x000000ff0000720c */ /* 0x000fc60000744270 */
[----:B------:R-:W-:Y:S10]  /*25b0*/  @!P1 BRA `(.L_x_32) ;  /* 0x0000002c00249947 */ /* 0x000ff40003800000 */
[----:B------:R-:W0:Y:S01]  /*25c0*/  LDC.64 R100, c[0x0][0x5b8] ;  /* 0x00016e00ff647b82 */ /* 0x000e220000000a00 */
[----:B------:R-:W-:-:S07]  /*25d0*/  ULDC.64 UR4, c[0x0][0x5c0] ;  /* 0x0001700000047ab9 */ /* 0x000fce0000000a00 */
[----:B------:R-:W1:Y:S08]  /*25e0*/  LDC.64 R104, c[0x0][0x5b0] ;  /* 0x00016c00ff687b82 */ /* 0x000e700000000a00 */
[----:B------:R-:W2:Y:S01]  /*25f0*/  LDC.64 R106, c[0x0][0x5a8] ;  /* 0x00016a00ff6a7b82 */ /* 0x000ea20000000a00 */
[-C--:B0-----:R-:W-:Y:S02]  /*2600*/  IMAD R4, R9, R100.reuse, RZ ;  /* 0x0000006409047224 */ /* 0x081fe400078e02ff */
[----:B------:R-:W-:-:S04]  /*2610*/  IMAD.WIDE.U32 R2, R19, R100, R90 ;  /* 0x0000006413027225 */ /* 0x000fc800078e005a */
[----:B------:R-:W-:Y:S01]  /*2620*/  IMAD R101, R19, R101, R4 ;  /* 0x0000006513657224 */ /* 0x000fe200078e0204 */
[----:B------:R-:W-:Y:S01]  /*2630*/  IADD3 R4, P1, R10, R2, RZ ;  /* 0x000000020a047210 */ /* 0x000fe20007f3e0ff */
[----:B-1----:R-:W-:-:S03]  /*2640*/  IMAD R2, R15, R104, RZ ;  /* 0x000000680f027224 */ /* 0x002fc600078e02ff */
[----:B------:R-:W-:Y:S01]  /*2650*/  IADD3.X R5, R11, R3, R101, P1, !PT ;  /* 0x000000030b057210 */ /* 0x000fe20000ffe465 */
[C---:B------:R-:W-:Y:S02]  /*2660*/  IMAD R103, R14.reuse, R105, R2 ;  /* 0x000000690e677224 */ /* 0x040fe400078e0202 */
[----:B------:R-:W-:-:S04]  /*2670*/  IMAD.WIDE.U32 R2, R14, R104, R4 ;  /* 0x000000680e027225 */ /* 0x000fc800078e0004 */
[----:B------:R-:W-:Y:S01]  /*2680*/  IMAD.IADD R3, R3, 0x1, R103 ;  /* 0x0000000103037824 */ /* 0x000fe200078e0267 */
[----:B--2---:R-:W-:-:S04]  /*2690*/  LEA R8, P1, R2, R106, 0x1 ;  /* 0x0000006a02087211 */ /* 0x004fc800078208ff */
[----:B------:R-:W-:-:S05]  /*26a0*/  LEA.HI.X R9, R2, R107, R3, 0x1, P1 ;  /* 0x0000006b02097211 */ /* 0x000fca00008f0c03 */
[----:B------:R-:W2:Y:S01]  /*26b0*/  @P2 LDG.E.LTC128B.U16 R21, desc[UR54][R8.64] ;  /* 0x0000003608152981 */ /* 0x000ea2000c1e1520 */
[----:B------:R-:W-:Y:S01]  /*26c0*/  IMAD.WIDE.U32 R2, R14, R104, R10 ;  /* 0x000000680e027225 */ /* 0x000fe200078e000a */
[----:B------:R-:W-:Y:S02]  /*26d0*/  BSSY B1, `(.L_x_33) ;  /* 0x0000015000017945 */ /* 0x000fe40003800000 */
[----:B------:R-:W-:-:S04]  /*26e0*/  IADD3 R12, P1, R90, R2, RZ ;  /* 0x000000025a0c7210 */ /* 0x000fc80007f3e0ff */
[----:B------:R-:W-:Y:S02]  /*26f0*/  IADD3.X R13, R91, R103, R3, P1, !PT ;  /* 0x000000675b0d7210 */ /* 0x000fe40000ffe403 */
[----:B------:R-:W-:Y:S01]  /*2700*/  LEA R6, P1, R20, UR4, 0x1 ;  /* 0x0000000414067c11 */ /* 0x000fe2000f8208ff */
[----:B------:R-:W-:-:S03]  /*2710*/  IMAD.WIDE.U32 R12, R19, R100, R12 ;  /* 0x00000064130c7225 */ /* 0x000fc600078e000c */
[----:B------:R-:W-:Y:S02]  /*2720*/  LEA.HI.X R7, R20, UR5, R7, 0x1, P1 ;  /* 0x0000000514077c11 */ /* 0x000fe400088f0c07 */
[----:B------:R-:W-:-:S04]  /*2730*/  ISETP.GT.AND P1, PT, R18, 0x1, PT ;  /* 0x000000011200780c */ /* 0x000fc80003f24270 */
[----:B------:R-:W-:Y:S01]  /*2740*/  ISETP.GT.AND P3, PT, R0, RZ, P1 ;  /* 0x000000ff0000720c */ /* 0x000fe20000f64270 */
[----:B--2---:R-:W-:-:S04]  /*2750*/  IMAD.U32 R2, R21, 0x10000, RZ ;  /* 0x0001000015027824 */ /* 0x004fc800078e00ff */
[----:B------:R-:W-:Y:S01]  /*2760*/  FMUL R3, R2, R23 ;  /* 0x0000001702037220 */ /* 0x000fe20000400000 */
[----:B------:R-:W-:-:S03]  /*2770*/  LEA R2, P4, R12, R106, 0x1 ;  /* 0x0000006a0c027211 */ /* 0x000fc600078808ff */
[----:B------:R-:W-:-:S05]  /*2780*/  FFMA R3, R24, R22, R3 ;  /* 0x0000001618037223 */ /* 0x000fca0000000003 */
[----:B------:R-:W-:Y:S01]  /*2790*/  F2FP.BF16.F32.PACK_AB R8, RZ, R3 ;  /* 0x00000003ff08723e */ /* 0x000fe200000010ff */
[----:B------:R-:W-:-:S03]  /*27a0*/  IMAD.IADD R3, R101, 0x1, R13 ;  /* 0x0000000165037824 */ /* 0x000fc600078e020d */
[----:B------:R-:W-:Y:S01]  /*27b0*/  PRMT R9, R8, 0x7610, R9 ;  /* 0x0000761008097816 */ /* 0x000fe20000000009 */
[----:B------:R-:W-:Y:S01]  /*27c0*/  IMAD.SHL.U32 R8, R104, 0x8, RZ ;  /* 0x0000000868087824 */ /* 0x000fe200078e00ff */
[----:B------:R-:W-:-:S03]  /*27d0*/  LEA.HI.X R3, R12, R107, R3, 0x1, P4 ;  /* 0x0000006b0c037211 */ /* 0x000fc600020f0c03 */
[----:B------:R0:W-:Y:S02]  /*27e0*/  @P2 STG.E.U16 desc[UR54][R6.64], R9 ;  /* 0x0000000906002986 */ /* 0x0001e4000c101536 */
[----:B0-----:R-:W-:Y:S01]  /*27f0*/  SHF.L.U64.HI R9, R104, 0x3, R105 ;  /* 0x0000000368097819 */ /* 0x001fe20000010269 */
[----:B------:R-:W-:Y:S06]  /*2800*/  @!P3 BRA `(.L_x_34) ;  /* 0x000000000004b947 */ /* 0x000fec0003800000 */
[----:B------:R0:W5:Y:S02]  /*2810*/  LDG.E.LTC128B.U16 R21, desc[UR54][R2.64+0x2] ;  /* 0x0000023602157981 */ /* 0x000164000c1e1520 */
.L_x_34:
[----:B------:R-:W-:Y:S05]  /*2820*/  BSYNC B1 ;  /* 0x0000000000017941 */ /* 0x000fea0003800000 */
.L_x_33:
[----:B------:R-:W-:Y:S01]  /*2830*/  IMAD.WIDE.U32 R8, R14, R104, R8 ;  /* 0x000000680e087225 */ /* 0x000fe200078e0008 */
[----:B------:R-:W-:-:S03]  /*2840*/  ISETP.GT.AND P0, PT, R0, 0x8, P0 ;  /* 0x000000080000780c */ /* 0x000fc60000704270 */
[----:B-----5:R-:W-:Y:S01]  /*2850*/  IMAD.U32 R12, R21, 0x10000, RZ ;  /* 0x00010000150c7824 */ /* 0x020fe200078e00ff */
[----:B------:R-:W-:Y:S01]  /*2860*/  IADD3 R4, P2, R4, R8, RZ ;  /* 0x0000000804047210 */ /* 0x000fe20007f5e0ff */
[----:B------:R-:W-:Y:S02]  /*2870*/  IMAD.IADD R103, R103, 0x1, R9 ;  /* 0x0000000167677824 */ /* 0x000fe400078e0209 */
[----:B------:R-:W-:Y:S02]  /*2880*/  FMUL R12, R12, R23 ;  /* 0x000000170c0c7220 */ /* 0x000fe40000400000 */
[----:B------:R-:W-:Y:S02]  /*2890*/  IMAD.X R5, R103, 0x1, R5, P2 ;  /* 0x0000000167057824 */ /* 0x000fe400010e0605 */
[----:B------:R-:W-:Y:S01]  /*28a0*/  FFMA R25, R25, R22, R12 ;  /* 0x0000001619197223 */ /* 0x000fe2000000000c */
[----:B------:R-:W-:-:S04]  /*28b0*/  LEA R12, P2, R4, R106, 0x1 ;  /* 0x0000006a040c7211 */ /* 0x000fc800078408ff */
[----:B------:R-:W-:Y:S01]  /*28c0*/  LEA.HI.X R13, R4, R107, R5, 0x1, P2 ;  /* 0x0000006b040d7211 */ /* 0x000fe200010f0c05 */
[----:B------:R-:W-:Y:S01]  /*28d0*/  @P3 IMAD.MOV.U32 R4, RZ, RZ, R6 ;  /* 0x000000ffff043224 */ /* 0x000fe200078e0006 */
[----:B------:R-:W-:Y:S01]  /*28e0*/  F2FP.BF16.F32.PACK_AB R25, RZ, R25 ;  /* 0x00000019ff19723e */ /* 0x000fe200000010ff */
[----:B------:R-:W-:-:S05]  /*28f0*/  @P3 IMAD.MOV.U32 R5, RZ, RZ, R7 ;  /* 0x000000ffff053224 */ /* 0x000fca00078e0007 */
[----:B------:R1:W-:Y:S04]  /*2900*/  @P3 STG.E.U16 desc[UR54][R4.64+0x2], R25 ;  /* 0x0000021904003986 */ /* 0x0003e8000c101536 */
[----:B------:R-:W2:Y:S01]  /*2910*/  @P0 LDG.E.LTC128B.U16 R21, desc[UR54][R12.64] ;  /* 0x000000360c150981 */ /* 0x000ea2000c1e1520 */
[----:B------:R-:W-:Y:S01]  /*2920*/  IADD3 R10, P2, P3, R90, R8, R10 ;  /* 0x000000085a0a7210 */ /* 0x000fe20007b5e00a */
[----:B------:R-:W-:Y:S01]  /*2930*/  BSSY B1, `(.L_x_35) ;  /* 0x0000011000017945 */ /* 0x000fe20003800000 */
[----:B------:R-:W-:Y:S02]  /*2940*/  SHF.L.U64.HI R15, R93, 0x1, R92 ;  /* 0x000000015d0f7819 */ /* 0x000fe4000001025c */
[----:B------:R-:W-:Y:S02]  /*2950*/  IADD3.X R11, R91, R103, R11, P2, P3 ;  /* 0x000000675b0b7210 */ /* 0x000fe400017e640b */
[----:B------:R-:W-:Y:S01]  /*2960*/  ISETP.GT.AND P1, PT, R0, 0x8, P1 ;  /* 0x000000080000780c */ /* 0x000fe20000f24270 */
[----:B------:R-:W-:-:S04]  /*2970*/  IMAD.WIDE.U32 R10, R19, R100, R10 ;  /* 0x00000064130a7225 */ /* 0x000fc800078e000a */
[----:B------:R-:W-:Y:S01]  /*2980*/  IMAD.IADD R11, R101, 0x1, R11 ;  /* 0x00000001650b7824 */ /* 0x000fe200078e020b */
[----:B-1----:R-:W-:-:S04]  /*2990*/  LEA R4, P3, R10, R106, 0x1 ;  /* 0x0000006a0a047211 */ /* 0x002fc800078608ff */
[----:B------:R-:W-:Y:S01]  /*29a0*/  LEA.HI.X R5, R10, R107, R11, 0x1, P3 ;  /* 0x0000006b0a057211 */ /* 0x000fe200018f0c0b */
[----:B--2---:R-:W-:-:S04]  /*29b0*/  IMAD.U32 R8, R21, 0x10000, RZ ;  /* 0x0001000015087824 */ /* 0x004fc800078e00ff */
[----:B------:R-:W-:Y:S01]  /*29c0*/  FMUL R9, R8, R23 ;  /* 0x0000001708097220 */ /* 0x000fe20000400000 */
[----:B------:R-:W-:-:S03]  /*29d0*/  LEA R8, P2, R93, R6, 0x1 ;  /* 0x000000065d087211 */ /* 0x000fc600078408ff */
[----:B------:R-:W-:-:S05]  /*29e0*/  FFMA R9, R26, R22, R9 ;  /* 0x000000161a097223 */ /* 0x000fca0000000009 */
[----:B------:R-:W-:Y:S01]  /*29f0*/  F2FP.BF16.F32.PACK_AB R12, RZ, R9 ;  /* 0x00000009ff0c723e */ /* 0x000fe200000010ff */
[----:B------:R-:W-:-:S05]  /*2a00*/  IMAD.X R9, R15, 0x1, R7, P2 ;  /* 0x000000010f097824 */ /* 0x000fca00010e0607 */
[----:B------:R1:W-:Y:S01]  /*2a10*/  @P0 STG.E.U16 desc[UR54][R8.64], R12 ;  /* 0x0000000c08000986 */ /* 0x0003e2000c101536 */
[----:B------:R-:W-:Y:S05]  /*2a20*/  @!P1 BRA `(.L_x_36) ;  /* 0x0000000000049947 */ /* 0x000fea0003800000 */
[----:B------:R2:W5:Y:S02]  /*2a30*/  LDG.E.LTC128B.U16 R21, desc[UR54][R4.64+0x2] ;  /* 0x0000023604157981 */ /* 0x000564000c1e1520 */
.L_x_36:
[----:B------:R-:W-:Y:S05]  /*2a40*/  BSYNC B1 ;  /* 0x0000000000017941 */ /* 0x000fea0003800000 */
.L_x_35:
[----:B-----5:R-:W-:Y:S01]  /*2a50*/  IMAD.U32 R10, R21, 0x10000, RZ ;  /* 0x00010000150a7824 */ /* 0x020fe200078e00ff */
[----:B------:R-:W-:Y:S01]  /*2a60*/  ISETP.GT.AND P0, PT, R18, 0x8, PT ;  /* 0x000000081200780c */ /* 0x000fe20003f04270 */
[----:B------:R-:W-:Y:S02]  /*2a70*/  BSSY B1, `(.L_x_37) ;  /* 0x0000008000017945 */ /* 0x000fe40003800000 */
[----:B------:R-:W-:Y:S01]  /*2a80*/  FMUL R10, R10, R23 ;  /* 0x000000170a0a7220 */ /* 0x000fe20000400000 */
[----:B------:R-:W-:-:S03]  /*2a90*/  ISETP.GT.AND P2, PT, R0, RZ, P0 ;  /* 0x000000ff0000720c */ /* 0x000fc60000744270 */
[----:B------:R-:W-:-:S05]  /*2aa0*/  FFMA R10, R27, R22, R10 ;  /* 0x000000161b0a7223 */ /* 0x000fca000000000a */
[----:B------:R-:W-:-:S05]  /*2ab0*/  F2FP.BF16.F32.PACK_AB R10, RZ, R10 ;  /* 0x0000000aff0a723e */ /* 0x000fca00000010ff */
[----:B------:R3:W-:Y:S01]  /*2ac0*/  @P1 STG.E.U16 desc[UR54][R8.64+0x2], R10 ;  /* 0x0000020a08001986 */ /* 0x0007e2000c101536 */
[----:B------:R-:W-:Y:S05]  /*2ad0*/  @!P2 BRA `(.L_x_38) ;  /* 0x000000000004a947 */ /* 0x000fea0003800000 */
[----:B------:R4:W5:Y:S02]  /*2ae0*/  LDG.E.LTC128B.U16 R21, desc[UR54][R2.64+0x10] ;  /* 0x0000103602157981 */ /* 0x000964000c1e1520 */
.L_x_38:
[----:B------:R-:W-:Y:S05]  /*2af0*/  BSYNC B1 ;  /* 0x0000000000017941 */ /* 0x000fea0003800000 */
.L_x_37:
[----:B---3-5:R-:W-:Y:S01]  /*2b00*/  IMAD.U32 R10, R21, 0x10000, RZ ;  /* 0x00010000150a7824 */ /* 0x028fe200078e00ff */
        /* <DEDUP_REMOVED lines=9> */
.L_x_40:
[----:B------:R-:W-:Y:S05]  /*2ba0*/  BSYNC B1 ;  /* 0x0000000000017941 */ /* 0x000fea0003800000 */
.L_x_39:
[----:B-----5:R-:W-:Y:S01]  /*2bb0*/  IMAD.U32 R10, R21, 0x10000, RZ ;  /* 0x00010000150a7824 */ /* 0x020fe200078e00ff */
[----:B------:R-:W-:Y:S01]  /*2bc0*/  ISETP.GT.AND P0, PT, R0, 0x8, P0 ;  /* 0x000000080000780c */ /* 0x000fe20000704270 */
[----:B------:R-:W-:Y:S02]  /*2bd0*/  BSSY B1, `(.L_x_41) ;  /* 0x0000007000017945 */ /* 0x000fe40003800000 */
[----:B------:R-:W-:-:S04]  /*2be0*/  FMUL R10, R10, R23 ;  /* 0x000000170a0a7220 */ /* 0x000fc80000400000 */
[----:B------:R-:W-:-:S05]  /*2bf0*/  FFMA R10, R29, R22, R10 ;  /* 0x000000161d0a7223 */ /* 0x000fca000000000a */
[----:B------:R-:W-:-:S05]  /*2c00*/  F2FP.BF16.F32.PACK_AB R10, RZ, R10 ;  /* 0x0000000aff0a723e */ /* 0x000fca00000010ff */
[----:B------:R0:W-:Y:S01]  /*2c10*/  @P3 STG.E.U16 desc[UR54][R6.64+0x12], R10 ;  /* 0x0000120a06003986 */ /* 0x0001e2000c101536 */
[----:B------:R-:W-:Y:S05]  /*2c20*/  @!P0 BRA `(.L_x_42) ;  /* 0x0000000000048947 */ /* 0x000fea0003800000 */
[----:B------:R0:W5:Y:S02]  /*2c30*/  LDG.E.LTC128B.U16 R21, desc[UR54][R4.64+0x10] ;  /* 0x0000103604157981 */ /* 0x000164000c1e1520 */
.L_x_42:
[----:B------:R-:W-:Y:S05]  /*2c40*/  BSYNC B1 ;  /* 0x0000000000017941 */ /* 0x000fea0003800000 */
.L_x_41:
[----:B0----5:R-:W-:Y:S01]  /*2c50*/  IMAD.U32 R10, R21, 0x10000, RZ ;  /* 0x00010000150a7824 */ /* 0x021fe200078e00ff */
[----:B------:R-:W-:Y:S01]  /*2c60*/  ISETP.GT.AND P1, PT, R0, 0x8, P1 ;  /* 0x000000080000780c */ /* 0x000fe20000f24270 */
[----:B------:R-:W-:Y:S02]  /*2c70*/  BSSY B1, `(.L_x_43) ;  /* 0x0000007000017945 */ /* 0x000fe40003800000 */
[----:B---3--:R-:W-:-:S04]  /*2c80*/  FMUL R11, R10, R23 ;  /* 0x000000170a0b7220 */ /* 0x008fc80000400000 */
[----:B------:R-:W-:-:S05]  /*2c90*/  FFMA R11, R30, R22, R11 ;  /* 0x000000161e0b7223 */ /* 0x000fca000000000b */
[----:B------:R-:W-:-:S05]  /*2ca0*/  F2FP.BF16.F32.PACK_AB R11, RZ, R11 ;  /* 0x0000000bff0b723e */ /* 0x000fca00000010ff */
[----:B------:R0:W-:Y:S01]  /*2cb0*/  @P0 STG.E.U16 desc[UR54][R8.64+0x10], R11 ;  /* 0x0000100b08000986 */ /* 0x0001e2000c101536 */
[----:B------:R-:W-:Y:S05]  /*2cc0*/  @!P1 BRA `(.L_x_44) ;  /* 0x0000000000049947 */ /* 0x000fea0003800000 */
[----:B------:R3:W5:Y:S02]  /*2cd0*/  LDG.E.LTC128B.U16 R21, desc[UR54][R4.64+0x12] ;  /* 0x0000123604157981 */ /* 0x000764000c1e1520 */
.L_x_44:
[----:B------:R-:W-:Y:S05]  /*2ce0*/  BSYNC B1 ;  /* 0x0000000000017941 */ /* 0x000fea0003800000 */
.L_x_43:
        /* <DEDUP_REMOVED lines=10> */
.L_x_46:
[----:B------:R-:W-:Y:S05]  /*2d90*/  BSYNC B1 ;  /* 0x0000000000017941 */ /* 0x000fea0003800000 */
.L_x_45:
[----:B0----5:R-:W-:Y:S01]  /*2da0*/  IMAD.U32 R10, R21, 0x10000, RZ ;  /* 0x00010000150a7824 */ /* 0x021fe200078e00ff */
        /* <DEDUP_REMOVED lines=9> */
.L_x_48:
[----:B------:R-:W-:Y:S05]  /*2e40*/  BSYNC B1 ;  /* 0x0000000000017941 */ /* 0x000fea0003800000 */
.L_x_47:
        /* <DEDUP_REMOVED lines=9> */
.L_x_50:
[----:B------:R-:W-:Y:S05]  /*2ee0*/  BSYNC B1 ;  /* 0x0000000000017941 */ /* 0x000fea0003800000 */
.L_x_49:
[----:B0----5:R-:W-:Y:S01]  /*2ef0*/  IMAD.U32 R10, R21, 0x10000, RZ ;  /* 0x00010000150a7824 */ /* 0x021fe200078e00ff */
        /* <DEDUP_REMOVED lines=8> */
.L_x_52:
[----:B------:R-:W-:Y:S05]  /*2f80*/  BSYNC B1 ;  /* 0x0000000000017941 */ /* 0x000fea0003800000 */
.L_x_51:
        /* <DEDUP_REMOVED lines=10> */
.L_x_54:
[----:B------:R-:W-:Y:S05]  /*3030*/  BSYNC B1 ;  /* 0x0000000000017941 */ /* 0x000fea0003800000 */
.L_x_53:
        /* <DEDUP_REMOVED lines=10> */
.L_x_56:
[----:B------:R-:W-:Y:S05]  /*30e0*/  BSYNC B1 ;  /* 0x0000000000017941 */ /* 0x000fea0003800000 */
.L_x_55:
        /* <DEDUP_REMOVED lines=9> */
.L_x_58:
[----:B------:R-:W-:Y:S05]  /*3180*/  BSYNC B1 ;  /* 0x0000000000017941 */ /* 0x000fea0003800000 */
.L_x_57:
        /* <DEDUP_REMOVED lines=9> */
.L_x_60:
[----:B------:R-:W-:Y:S05]  /*3220*/  BSYNC B1 ;  /* 0x0000000000017941 */ /* 0x000fea0003800000 */
.L_x_59:
        /* <DEDUP_REMOVED lines=10> */
.L_x_62:
[----:B------:R-:W-:Y:S05]  /*32d0*/  BSYNC B1 ;  /* 0x0000000000017941 */ /* 0x000fea0003800000 */
.L_x_61:
        /* <DEDUP_REMOVED lines=10> */
.L_x_64:
[----:B------:R-:W-:Y:S05]  /*3380*/  BSYNC B1 ;  /* 0x0000000000017941 */ /* 0x000fea0003800000 */
.L_x_63:
        /* <DEDUP_REMOVED lines=9> */
.L_x_66:
[----:B------:R-:W-:Y:S05]  /*3420*/  BSYNC B1 ;  /* 0x0000000000017941 */ /* 0x000fea0003800000 */
.L_x_65:
        /* <DEDUP_REMOVED lines=9> */
.L_x_68:
[----:B------:R-:W-:Y:S05]  /*34c0*/  BSYNC B1 ;  /* 0x0000000000017941 */ /* 0x000fea0003800000 */
.L_x_67:
        /* <DEDUP_REMOVED lines=10> */
.L_x_70:
[----:B------:R-:W-:Y:S05]  /*3570*/  BSYNC B1 ;  /* 0x0000000000017941 */ /* 0x000fea0003800000 */
.L_x_69:
        /* <DEDUP_REMOVED lines=10> */
.L_x_72:
[----:B------:R-:W-:Y:S05]  /*3620*/  BSYNC B1 ;  /* 0x0000000000017941 */ /* 0x000fea0003800000 */
.L_x_71:
        /* <DEDUP_REMOVED lines=9> */
.L_x_74:
[----:B------:R-:W-:Y:S05]  /*36c0*/  BSYNC B1 ;  /* 0x0000000000017941 */ /* 0x000fea0003800000 */
.L_x_73:
        /* <DEDUP_REMOVED lines=9> */
.L_x_76:
[----:B------:R-:W-:Y:S05]  /*3760*/  BSYNC B1 ;  /* 0x0000000000017941 */ /* 0x000fea0003800000 */
.L_x_75:
        /* <DEDUP_REMOVED lines=10> */
.L_x_78:
[----:B------:R-:W-:Y:S05]  /*3810*/  BSYNC B1 ;  /* 0x0000000000017941 */ /* 0x000fea0003800000 */
.L_x_77:
        /* <DEDUP_REMOVED lines=10> */
.L_x_80:
[----:B------:R-:W-:Y:S05]  /*38c0*/  BSYNC B1 ;  /* 0x0000000000017941 */ /* 0x000fea0003800000 */
.L_x_79:
        /* <DEDUP_REMOVED lines=9> */
.L_x_82:
[----:B------:R-:W-:Y:S05]  /*3960*/  BSYNC B1 ;  /* 0x0000000000017941 */ /* 0x000fea0003800000 */
.L_x_81:
        /* <DEDUP_REMOVED lines=9> */
.L_x_84:
[----:B------:R-:W-:Y:S05]  /*3a00*/  BSYNC B1 ;  /* 0x0000000000017941 */ /* 0x000fea0003800000 */
.L_x_83:
        /* <DEDUP_REMOVED lines=10> */
.L_x_86:
[----:B------:R-:W-:Y:S05]  /*3ab0*/  BSYNC B1 ;  /* 0x0000000000017941 */ /* 0x000fea0003800000 */
.L_x_85:
        /* <DEDUP_REMOVED lines=10> */
.L_x_88:
[----:B------:R-:W-:Y:S05]  /*3b60*/  BSYNC B1 ;  /* 0x0000000000017941 */ /* 0x000fea0003800000 */
.L_x_87:
        /* <DEDUP_REMOVED lines=9> */
.L_x_90:
[----:B------:R-:W-:Y:S05]  /*3c00*/  BSYNC B1 ;  /* 0x0000000000017941 */ /* 0x000fea0003800000 */
.L_x_89:
        /* <DEDUP_REMOVED lines=9> */
.L_x_92:
[----:B------:R-:W-:Y:S05]  /*3ca0*/  BSYNC B1 ;  /* 0x0000000000017941 */ /* 0x000fea0003800000 */
.L_x_91:
        /* <DEDUP_REMOVED lines=10> */
.L_x_94:
[----:B------:R-:W-:Y:S05]  /*3d50*/  BSYNC B1 ;  /* 0x0000000000017941 */ /* 0x000fea0003800000 */
.L_x_93:
        /* <DEDUP_REMOVED lines=10> */
.L_x_96:
[----:B------:R-:W-:Y:S05]  /*3e00*/  BSYNC B1 ;  /* 0x0000000000017941 */ /* 0x000fea0003800000 */
.L_x_95:
        /* <DEDUP_REMOVED lines=9> */
.L_x_98:
[----:B------:R-:W-:Y:S05]  /*3ea0*/  BSYNC B1 ;  /* 0x0000000000017941 */ /* 0x000fea0003800000 */
.L_x_97:
        /* <DEDUP_REMOVED lines=9> */
.L_x_100:
[----:B------:R-:W-:Y:S05]  /*3f40*/  BSYNC B1 ;  /* 0x0000000000017941 */ /* 0x000fea0003800000 */
.L_x_99:
        /* <DEDUP_REMOVED lines=10> */
.L_x_102:
[----:B------:R-:W-:Y:S05]  /*3ff0*/  BSYNC B1 ;  /* 0x0000000000017941 */ /* 0x000fea0003800000 */
.L_x_101:
        /* <DEDUP_REMOVED lines=10> */
.L_x_104:
[----:B------:R-:W-:Y:S05]  /*40a0*/  BSYNC B1 ;  /* 0x0000000000017941 */ /* 0x000fea0003800000 */
.L_x_103:
        /* <DEDUP_REMOVED lines=9> */
.L_x_106:
[----:B------:R-:W-:Y:S05]  /*4140*/  BSYNC B1 ;  /* 0x0000000000017941 */ /* 0x000fea0003800000 */
.L_x_105:
        /* <DEDUP_REMOVED lines=9> */
.L_x_108:
[----:B------:R-:W-:Y:S05]  /*41e0*/  BSYNC B1 ;  /* 0x0000000000017941 */ /* 0x000fea0003800000 */
.L_x_107:
        /* <DEDUP_REMOVED lines=10> */
.L_x_110:
[----:B------:R-:W-:Y:S05]  /*4290*/  BSYNC B1 ;  /* 0x0000000000017941 */ /* 0x000fea0003800000 */
.L_x_109:
        /* <DEDUP_REMOVED lines=10> */
.L_x_112:
[----:B------:R-:W-:Y:S05]  /*4340*/  BSYNC B1 ;  /* 0x0000000000017941 */ /* 0x000fea0003800000 */
.L_x_111:
        /* <DEDUP_REMOVED lines=9> */
.L_x_114:
[----:B------:R-:W-:Y:S05]  /*43e0*/  BSYNC B1 ;  /* 0x0000000000017941 */ /* 0x000fea0003800000 */
.L_x_113:
        /* <DEDUP_REMOVED lines=9> */
.L_x_116:
[----:B------:R-:W-:Y:S05]  /*4480*/  BSYNC B1 ;  /* 0x0000000000017941 */ /* 0x000fea0003800000 */
.L_x_115:
        /* <DEDUP_REMOVED lines=10> */
.L_x_118:
[----:B------:R-:W-:Y:S05]  /*4530*/  BSYNC B1 ;  /* 0x0000000000017941 */ /* 0x000fea0003800000 */
.L_x_117:
        /* <DEDUP_REMOVED lines=10> */
.L_x_120:
[----:B------:R-:W-:Y:S05]  /*45e0*/  BSYNC B1 ;  /* 0x0000000000017941 */ /* 0x000fea0003800000 */
.L_x_119:
        /* <DEDUP_REMOVED lines=9> */
.L_x_122:
[----:B------:R-:W-:Y:S05]  /*4680*/  BSYNC B1 ;  /* 0x0000000000017941 */ /* 0x000fea0003800000 */
.L_x_121:
        /* <DEDUP_REMOVED lines=9> */
.L_x_124:
[----:B------:R-:W-:Y:S05]  /*4720*/  BSYNC B1 ;  /* 0x0000000000017941 */ /* 0x000fea0003800000 */
.L_x_123:
        /* <DEDUP_REMOVED lines=10> */
.L_x_126:
[----:B------:R-:W-:Y:S05]  /*47d0*/  BSYNC B1 ;  /* 0x0000000000017941 */ /* 0x000fea0003800000 */
.L_x_125:
        /* <DEDUP_REMOVED lines=10> */
.L_x_128:
[----:B------:R-:W-:Y:S05]  /*4880*/  BSYNC B1 ;  /* 0x0000000000017941 */ /* 0x000fea0003800000 */
.L_x_127:
        /* <DEDUP_REMOVED lines=9> */
.L_x_130:
[----:B------:R-:W-:Y:S05]  /*4920*/  BSYNC B1 ;  /* 0x0000000000017941 */ /* 0x000fea0003800000 */
.L_x_129:
        /* <DEDUP_REMOVED lines=9> */
.L_x_132:
[----:B------:R-:W-:Y:S05]  /*49c0*/  BSYNC B1 ;  /* 0x0000000000017941 */ /* 0x000fea0003800000 */
.L_x_131:
        /* <DEDUP_REMOVED lines=10> */
.L_x_134:
[----:B------:R-:W-:Y:S05]  /*4a70*/  BSYNC B1 ;  /* 0x0000000000017941 */ /* 0x000fea0003800000 */
.L_x_133:
        /* <DEDUP_REMOVED lines=10> */
.L_x_136:
[----:B------:R-:W-:Y:S05]  /*4b20*/  BSYNC B1 ;  /* 0x0000000000017941 */ /* 0x000fea0003800000 */
.L_x_135:
        /* <DEDUP_REMOVED lines=9> */
.L_x_138:
[----:B------:R-:W-:Y:S05]  /*4bc0*/  BSYNC B1 ;  /* 0x0000000000017941 */ /* 0x000fea0003800000 */
.L_x_137:
        /* <DEDUP_REMOVED lines=9> */
.L_x_140:
[----:B------:R-:W-:Y:S05]  /*4c60*/  BSYNC B1 ;  /* 0x0000000000017941 */ /* 0x000fea0003800000 */
.L_x_139:
        /* <DEDUP_REMOVED lines=10> */
.L_x_142:
[----:B------:R-:W-:Y:S05]  /*4d10*/  BSYNC B1 ;  /* 0x0000000000017941 */ /* 0x000fea0003800000 */
.L_x_141:
        /* <DEDUP_REMOVED lines=10> */
.L_x_144:
[----:B------:R-:W-:Y:S05]  /*4dc0*/  BSYNC B1 ;  /* 0x0000000000017941 */ /* 0x000fea0003800000 */
.L_x_143:
        /* <DEDUP_REMOVED lines=9> */
.L_x_146:
[----:B------:R-:W-:Y:S05]  /*4e60*/  BSYNC B1 ;  /* 0x0000000000017941 */ /* 0x000fea0003800000 */
.L_x_145:
        /* <DEDUP_REMOVED lines=9> */
.L_x_148:
[----:B------:R-:W-:Y:S05]  /*4f00*/  BSYNC B1 ;  /* 0x0000000000017941 */ /* 0x000fea0003800000 */
.L_x_147:
        /* <DEDUP_REMOVED lines=10> */
.L_x_150:
[----:B------:R-:W-:Y:S05]  /*4fb0*/  BSYNC B1 ;  /* 0x0000000000017941 */ /* 0x000fea0003800000 */
.L_x_149:
        /* <DEDUP_REMOVED lines=10> */
.L_x_152:
[----:B------:R-:W-:Y:S05]  /*5060*/  BSYNC B1 ;  /* 0x0000000000017941 */ /* 0x000fea0003800000 */
.L_x_151:
[----:B0---45:R-:W-:Y:S01]  /*5070*/  IMAD.U32 R2, R21, 0x10000, RZ ;  /* 0x0001000015027824 */ /* 0x031fe200078e00ff */
        /* <DEDUP_REMOVED lines=8> */
.L_x_154:
[----:B------:R-:W-:Y:S05]  /*5100*/  BSYNC B1 ;  /* 0x0000000000017941 */ /* 0x000fea0003800000 */
.L_x_153:
[----:B0----5:R-:W-:Y:S01]  /*5110*/  IMAD.U32 R2, R21, 0x10000, RZ ;  /* 0x0001000015027824 */ /* 0x021fe200078e00ff */
[----:B------:R-:W-:Y:S01]  /*5120*/  ISETP.GT.AND P1, PT, R0, 0x8, P1 ;  /* 0x000000080000780c */ /* 0x000fe20000f24270 */
[----:B------:R-:W-:Y:S02]  /*5130*/  BSSY B1, `(.L_x_155) ;  /* 0x000000a000017945 */ /* 0x000fe40003800000 */
[----:B------:R-:W-:Y:S01]  /*5140*/  FMUL R3, R2, R23 ;  /* 0x0000001702037220 */ /* 0x000fe20000400000 */
[----:B------:R-:W-:-:S03]  /*5150*/  @P0 IMAD.MOV.U32 R2, RZ, RZ, R8 ;  /* 0x000000ffff020224 */ /* 0x000fc600078e0008 */
[----:B------:R-:W-:-:S05]  /*5160*/  FFMA R3, R86, R22, R3 ;  /* 0x0000001656037223 */ /* 0x000fca0000000003 */
[----:B------:R-:W-:-:S04]  /*5170*/  F2FP.BF16.F32.PACK_AB R3, RZ, R3 ;  /* 0x00000003ff03723e */ /* 0x000fc800000010ff */
[----:B------:R-:W-:Y:S01]  /*5180*/  PRMT R6, R3, 0x7610, R6 ;  /* 0x0000761003067816 */ /* 0x000fe20000000006 */
[----:B------:R-:W-:-:S05]  /*5190*/  @P0 IMAD.MOV.U32 R3, RZ, RZ, R9 ;  /* 0x000000ffff030224 */ /* 0x000fca00078e0009 */
[----:B------:R0:W-:Y:S01]  /*51a0*/  @P0 STG.E.U16 desc[UR54][R2.64+0xf0], R6 ;  /* 0x0000f00602000986 */ /* 0x0001e2000c101536 */
[----:B------:R-:W-:Y:S05]  /*51b0*/  @!P1 BRA `(.L_x_156) ;  /* 0x0000000000049947 */ /* 0x000fea0003800000 */
[----:B------:R0:W5:Y:S02]  /*51c0*/  LDG.E.LTC128B.U16 R21, desc[UR54][R4.64+0xf2] ;  /* 0x0000f23604157981 */ /* 0x000164000c1e1520 */
.L_x_156:
[----:B------:R-:W-:Y:S05]  /*51d0*/  BSYNC B1 ;  /* 0x0000000000017941 */ /* 0x000fea0003800000 */
.L_x_155:
[----:B------:R-:W-:Y:S05]  /*51e0*/  @!P1 BRA `(.L_x_157) ;  /* 0x0000001000b09947 */ /* 0x000fea0003800000 */
[----:B-----5:R-:W-:-:S04]  /*51f0*/  IMAD.U32 R0, R21, 0x10000, RZ ;  /* 0x0001000015007824 */ /* 0x020fc800078e00ff */
[----:B------:R-:W-:-:S04]  /*5200*/  FMUL R0, R0, R23 ;  /* 0x0000001700007220 */ /* 0x000fc80000400000 */
[----:B------:R-:W-:-:S05]  /*5210*/  FFMA R0, R87, R22, R0 ;  /* 0x0000001657007223 */ /* 0x000fca0000000000 */
[----:B------:R-:W-:-:S05]  /*5220*/  F2FP.BF16.F32.PACK_AB R0, RZ, R0 ;  /* 0x00000000ff00723e */ /* 0x000fca00000010ff */
[----:B------:R0:W-:Y:S01]  /*5230*/  STG.E.U16 desc[UR54][R8.64+0xf2], R0 ;  /* 0x0000f20008007986 */ /* 0x0001e2000c101536 */
[----:B------:R-:W-:Y:S05]  /*5240*/  BRA `(.L_x_157) ;  /* 0x0000001000987947 */ /* 0x000fea0003800000 */
.L_x_32:
[----:B------:R-:W-:Y:S01]  /*5250*/  ISETP.GT.AND P3, PT, R18, 0x1, PT ;  /* 0x000000011200780c */ /* 0x000fe20003f64270 */
[----:B------:R-:W-:Y:S01]  /*5260*/  ULDC.64 UR4, c[0x0][0x5c0] ;  /* 0x0001700000047ab9 */ /* 0x000fe20000000a00 */
[-C--:B------:R-:W-:Y:S01]  /*5270*/  FMUL R24, R24, R22.reuse ;  /* 0x0000001618187220 */ /* 0x080fe20000400000 */
[-C--:B------:R-:W-:Y:S01]  /*5280*/  FMUL R25, R25, R22.reuse ;  /* 0x0000001619197220 */ /* 0x080fe20000400000 */
[----:B------:R-:W-:Y:S01]  /*5290*/  ISETP.GT.AND P1, PT, R0, RZ, P3 ;  /* 0x000000ff0000720c */ /* 0x000fe20001f24270 */
[-C--:B------:R-:W-:Y:S01]  /*52a0*/  FMUL R26, R26, R22.reuse ;  /* 0x000000161a1a7220 */ /* 0x080fe20000400000 */
[----:B------:R-:W-:Y:S01]  /*52b0*/  LEA R2, P4, R20, UR4, 0x1 ;  /* 0x0000000414027c11 */ /* 0x000fe2000f8808ff */
[----:B------:R-:W-:Y:S01]  /*52c0*/  FMUL R27, R27, R22 ;  /* 0x000000161b1b7220 */ /* 0x000fe20000400000 */
[----:B------:R-:W-:Y:S01]  /*52d0*/  F2FP.BF16.F32.PACK_AB R24, RZ, R24 ;  /* 0x00000018ff18723e */ /* 0x000fe200000010ff */
[-C--:B------:R-:W-:Y:S01]  /*52e0*/  FMUL R28, R28, R22.reuse ;  /* 0x000000161c1c7220 */ /* 0x080fe20000400000 */
[----:B------:R-:W-:Y:S01]  /*52f0*/  LEA.HI.X R3, R20, UR5, R7, 0x1, P4 ;  /* 0x0000000514037c11 */ /* 0x000fe2000a0f0c07 */
[-C--:B------:R-:W-:Y:S01]  /*5300*/  FMUL R29, R29, R22.reuse ;  /* 0x000000161d1d7220 */ /* 0x080fe20000400000 */
[----:B------:R-:W-:Y:S01]  /*5310*/  F2FP.BF16.F32.PACK_AB R25, RZ, R25 ;  /* 0x00000019ff19723e */ /* 0x000fe200000010ff */
[-C--:B------:R-:W-:Y:S01]  /*5320*/  FMUL R30, R30, R22.reuse ;  /* 0x000000161e1e7220 */ /* 0x080fe20000400000 */
[----:B------:R-:W-:Y:S01]  /*5330*/  SHF.L.U64.HI R5, R93, 0x1, R92 ;  /* 0x000000015d057819 */ /* 0x000fe2000001025c */
[----:B------:R-:W-:Y:S01]  /*5340*/  @P2 STG.E.U16 desc[UR54][R2.64], R24 ;  /* 0x0000001802002986 */ /* 0x000fe2000c101536 */
[----:B------:R-:W-:Y:S01]  /*5350*/  ISETP.GT.AND P2, PT, R0, 0x8, P0 ;  /* 0x000000080000780c */ /* 0x000fe20000744270 */
[----:B------:R-:W-:Y:S01]  /*5360*/  FMUL R31, R31, R22 ;  /* 0x000000161f1f7220 */ /* 0x000fe20000400000 */
[----:B------:R-:W-:Y:S01]  /*5370*/  LEA R4, P5, R93, R2, 0x1 ;  /* 0x000000025d047211 */ /* 0x000fe200078a08ff */
[----:B------:R-:W-:Y:S01]  /*5380*/  @P1 STG.E.U16 desc[UR54][R2.64+0x2], R25 ;  /* 0x0000021902001986 */ /* 0x000fe2000c101536 */
[----:B------:R-:W-:Y:S01]  /*5390*/  ISETP.GT.AND P1, PT, R18, 0x8, PT ;  /* 0x000000081200780c */ /* 0x000fe20003f24270 */
[-C--:B------:R-:W-:Y:S01]  /*53a0*/  FMUL R32, R32, R22.reuse ;  /* 0x0000001620207220 */ /* 0x080fe20000400000 */
[----:B------:R-:W-:Y:S01]  /*53b0*/  ISETP.GT.AND P3, PT, R0, 0x8, P3 ;  /* 0x000000080000780c */ /* 0x000fe20001f64270 */
[----:B------:R-:W-:Y:S01]  /*53c0*/  IMAD.X R5, R5, 0x1, R3, P5 ;  /* 0x0000000105057824 */ /* 0x000fe200028e0603 */
[----:B------:R-:W-:Y:S01]  /*53d0*/  ISETP.GT.AND P0, PT, R18, 0x9, PT ;  /* 0x000000091200780c */ /* 0x000fe20003f04270 */
[-C--:B------:R-:W-:Y:S01]  /*53e0*/  FMUL R33, R33, R22.reuse ;  /* 0x0000001621217220 */ /* 0x080fe20000400000 */
[----:B------:R-:W-:Y:S01]  /*53f0*/  ISETP.GT.AND P4, PT, R0, RZ, P1 ;  /* 0x000000ff0000720c */ /* 0x000fe20000f84270 */
[-C--:B------:R-:W-:Y:S01]  /*5400*/  FMUL R34, R34, R22.reuse ;  /* 0x0000001622227220 */ /* 0x080fe20000400000 */
[----:B------:R-:W-:Y:S01]  /*5410*/  ISETP.GT.AND P5, PT, R0, RZ, P0 ;  /* 0x000000ff0000720c */ /* 0x000fe200007a4270 */
[----:B------:R-:W-:Y:S01]  /*5420*/  FMUL R35, R35, R22 ;  /* 0x0000001623237220 */ /* 0x000fe20000400000 */
[----:B------:R-:W-:Y:S01]  /*5430*/  F2FP.BF16.F32.PACK_AB R26, RZ, R26 ;  /* 0x0000001aff1a723e */ /* 0x000fe200000010ff */
[-C--:B------:R-:W-:Y:S01]  /*5440*/  FMUL R36, R36, R22.reuse ;  /* 0x0000001624247220 */ /* 0x080fe20000400000 */
[----:B------:R-:W-:Y:S01]  /*5450*/  F2FP.BF16.F32.PACK_AB R27, RZ, R27 ;  /* 0x0000001bff1b723e */ /* 0x000fe200000010ff */
[----:B------:R-:W-:Y:S01]  /*5460*/  FMUL R37, R37, R22 ;  /* 0x0000001625257220 */ /* 0x000fe20000400000 */
[----:B------:R-:W-:Y:S01]  /*5470*/  F2FP.BF16.F32.PACK_AB R28, RZ, R28 ;  /* 0x0000001cff1c723e */ /* 0x000fe200000010ff */
[----:B------:R-:W-:Y:S01]  /*5480*/  @P2 STG.E.U16 desc[UR54][R4.64], R26 ;  /* 0x0000001a04002986 */ /* 0x000fe2000c101536 */
[----:B------:R-:W-:Y:S01]  /*5490*/  ISETP.GT.AND P1, PT, R0, 0x8, P1 ;  /* 0x000000080000780c */ /* 0x000fe20000f24270 */
[-C--:B------:R-:W-:Y:S01]  /*54a0*/  FMUL R38, R38, R22.reuse ;  /* 0x0000001626267220 */ /* 0x080fe20000400000 */
[----:B------:R-:W-:Y:S01]  /*54b0*/  F2FP.BF16.F32.PACK_AB R29, RZ, R29 ;  /* 0x0000001dff1d723e */ /* 0x000fe200000010ff */
[----:B------:R-:W-:Y:S01]  /*54c0*/  @P3 STG.E.U16 desc[UR54][R4.64+0x2], R27 ;  /* 0x0000021b04003986 */ /* 0x000fe2000c101536 */
[----:B------:R-:W-:Y:S01]  /*54d0*/  ISETP.GT.AND P3, PT, R18, 0x10, PT ;  /* 0x000000101200780c */ /* 0x000fe20003f64270 */
[-C--:B------:R-:W-:Y:S01]  /*54e0*/  FMUL R39, R39, R22.reuse ;  /* 0x0000001627277220 */ /* 0x080fe20000400000 */
[----:B------:R-:W-:Y:S01]  /*54f0*/  ISETP.GT.AND P2, PT, R0, 0x8, P0 ;  /* 0x000000080000780c */ /* 0x000fe20000744270 */
[----:B------:R-:W-:Y:S01]  /*5500*/  @P4 STG.E.U16 desc[UR54][R2.64+0x10], R28 ;  /* 0x0000101c02004986 */ /* 0x000fe2000c101536 */
[----:B------:R-:W-:Y:S01]  /*5510*/  ISETP.GT.AND P0, PT, R18, 0x11, PT ;  /* 0x000000111200780c */ /* 0x000fe20003f04270 */
[-C--:B------:R-:W-:Y:S01]  /*5520*/  FMUL R40, R40, R22.reuse ;  /* 0x0000001628287220 */ /* 0x080fe20000400000 */
[C---:B------:R-:W-:Y:S01]  /*5530*/  ISETP.GT.AND P4, PT, R0.reuse, RZ, P3 ;  /* 0x000000ff0000720c */ /* 0x040fe20001f84270 */
[----:B------:R-:W-:Y:S01]  /*5540*/  @P5 STG.E.U16 desc[UR54][R2.64+0x12], R29 ;  /* 0x0000121d02005986 */ /* 0x000fe2000c101536 */
        /* <DEDUP_REMOVED lines=153> */
[----:B------:R-:W-:Y:S01]  /*5ee0*/  FMUL R87, R87, R22 ;  /* 0x0000001657577220 */ /* 0x000fe20000400000 */
[----:B------:R-:W-:Y:S01]  /*5ef0*/  ISETP.GT.AND P2, PT, R0, 0x8, P0 ;  /* 0x000000080000780c */ /* 0x000fe20000744270 */
[----:B------:R-:W-:Y:S01]  /*5f00*/  @P4 STG.E.U16 desc[UR54][R2.64+0x90], R60 ;  /* 0x0000903c02004986 */ /* 0x000fe2000c101536 */
[----:B------:R-:W-:-:S02]  /*5f10*/  ISETP.GT.AND P0, PT, R18, 0x51, PT ;  /* 0x000000511200780c */ /* 0x000fc40003f04270 */
[C---:B------:R-:W-:Y:S01]  /*5f20*/  ISETP.GT.AND P4, PT, R0.reuse, RZ, P3 ;  /* 0x000000ff0000720c */ /* 0x040fe20001f84270 */
[----:B------:R-:W-:Y:S01]  /*5f30*/  @P5 STG.E.U16 desc[UR54][R2.64+0x92], R61 ;  /* 0x0000923d02005986 */ /* 0x000fe2000c101536 */
[C---:B------:R-:W-:Y:S02]  /*5f40*/  ISETP.GT.AND P5, PT, R0.reuse, RZ, P0 ;  /* 0x000000ff0000720c */ /* 0x040fe400007a4270 */
[----:B------:R-:W-:Y:S02]  /*5f50*/  F2FP.BF16.F32.PACK_AB R62, RZ, R62 ;  /* 0x0000003eff3e723e */ /* 0x000fe400000010ff */
[----:B------:R-:W-:Y:S02]  /*5f60*/  F2FP.BF16.F32.PACK_AB R63, RZ, R63 ;  /* 0x0000003fff3f723e */ /* 0x000fe400000010ff */
[----:B------:R-:W-:Y:S01]  /*5f70*/  F2FP.BF16.F32.PACK_AB R64, RZ, R64 ;  /* 0x00000040ff40723e */ /* 0x000fe200000010ff */
[----:B------:R-:W-:Y:S01]  /*5f80*/  @P1 STG.E.U16 desc[UR54][R4.64+0x90], R62 ;  /* 0x0000903e04001986 */ /* 0x000fe2000c101536 */
[----:B------:R-:W-:-:S02]  /*5f90*/  ISETP.GT.AND P1, PT, R0, 0x8, P3 ;  /* 0x000000080000780c */ /* 0x000fc40001f24270 */
[----:B------:R-:W-:Y:S01]  /*5fa0*/  F2FP.BF16.F32.PACK_AB R65, RZ, R65 ;  /* 0x00000041ff41723e */ /* 0x000fe200000010ff */
[----:B------:R-:W-:Y:S01]  /*5fb0*/  @P2 STG.E.U16 desc[UR54][R4.64+0x92], R63 ;  /* 0x0000923f04002986 */ /* 0x000fe2000c101536 */
[----:B------:R-:W-:Y:S02]  /*5fc0*/  ISETP.GT.AND P2, PT, R18, 0x58, PT ;  /* 0x000000581200780c */ /* 0x000fe40003f44270 */
[----:B------:R-:W-:Y:S01]  /*5fd0*/  ISETP.GT.AND P0, PT, R0, 0x8, P0 ;  /* 0x000000080000780c */ /* 0x000fe20000704270 */
[----:B------:R-:W-:Y:S01]  /*5fe0*/  @P4 STG.E.U16 desc[UR54][R2.64+0xa0], R64 ;  /* 0x0000a04002004986 */ /* 0x000fe2000c101536 */
[----:B------:R-:W-:Y:S02]  /*5ff0*/  ISETP.GT.AND P3, PT, R18, 0x59, PT ;  /* 0x000000591200780c */ /* 0x000fe40003f64270 */
[C---:B------:R-:W-:Y:S01]  /*6000*/  ISETP.GT.AND P4, PT, R0.reuse, RZ, P2 ;  /* 0x000000ff0000720c */ /* 0x040fe20001784270 */
[----:B------:R-:W-:Y:S01]  /*6010*/  @P5 STG.E.U16 desc[UR54][R2.64+0xa2], R65 ;  /* 0x0000a24102005986 */ /* 0x000fe2000c101536 */
[----:B------:R-:W-:-:S02]  /*6020*/  ISETP.GT.AND P5, PT, R0, RZ, P3 ;  /* 0x000000ff0000720c */ /* 0x000fc40001fa4270 */
[----:B------:R-:W-:Y:S02]  /*6030*/  F2FP.BF16.F32.PACK_AB R66, RZ, R66 ;  /* 0x00000042ff42723e */ /* 0x000fe400000010ff */
[----:B------:R-:W-:Y:S02]  /*6040*/  F2FP.BF16.F32.PACK_AB R67, RZ, R67 ;  /* 0x00000043ff43723e */ /* 0x000fe400000010ff */
[----:B------:R-:W-:Y:S01]  /*6050*/  F2FP.BF16.F32.PACK_AB R68, RZ, R68 ;  /* 0x00000044ff44723e */ /* 0x000fe200000010ff */
[----:B------:R-:W-:Y:S01]  /*6060*/  @P1 STG.E.U16 desc[UR54][R4.64+0xa0], R66 ;  /* 0x0000a04204001986 */ /* 0x000fe2000c101536 */
[C---:B------:R-:W-:Y:S02]  /*6070*/  ISETP.GT.AND P1, PT, R0.reuse, 0x8, P2 ;  /* 0x000000080000780c */ /* 0x040fe40001724270 */
[----:B------:R-:W-:Y:S01]  /*6080*/  F2FP.BF16.F32.PACK_AB R69, RZ, R69 ;  /* 0x00000045ff45723e */ /* 0x000fe200000010ff */
[----:B------:R-:W-:Y:S01]  /*6090*/  @P0 STG.E.U16 desc[UR54][R4.64+0xa2], R67 ;  /* 0x0000a24304000986 */ /* 0x000fe2000c101536 */
[----:B------:R-:W-:-:S02]  /*60a0*/  ISETP.GT.AND P2, PT, R0, 0x8, P3 ;  /* 0x000000080000780c */ /* 0x000fc40001f44270 */
[C---:B------:R-:W-:Y:S01]  /*60b0*/  ISETP.GT.AND P3, PT, R18.reuse, 0x60, PT ;  /* 0x000000601200780c */ /* 0x040fe20003f64270 */
[----:B------:R-:W-:Y:S01]  /*60c0*/  @P4 STG.E.U16 desc[UR54][R2.64+0xb0], R68 ;  /* 0x0000b04402004986 */ /* 0x000fe2000c101536 */
[----:B------:R-:W-:Y:S02]  /*60d0*/  ISETP.GT.AND P0, PT, R18, 0x61, PT ;  /* 0x000000611200780c */ /* 0x000fe40003f04270 */
[C---:B------:R-:W-:Y:S01]  /*60e0*/  ISETP.GT.AND P4, PT, R0.reuse, RZ, P3 ;  /* 0x000000ff0000720c */ /* 0x040fe20001f84270 */
[----:B------:R-:W-:Y:S01]  /*60f0*/  @P5 STG.E.U16 desc[UR54][R2.64+0xb2], R69 ;  /* 0x0000b24502005986 */ /* 0x000fe2000c101536 */
[----:B------:R-:W-:Y:S02]  /*6100*/  ISETP.GT.AND P5, PT, R0, RZ, P0 ;  /* 0x000000ff0000720c */ /* 0x000fe400007a4270 */
[----:B------:R-:W-:Y:S02]  /*6110*/  F2FP.BF16.F32.PACK_AB R70, RZ, R70 ;  /* 0x00000046ff46723e */ /* 0x000fe400000010ff */
[----:B------:R-:W-:-:S02]  /*6120*/  F2FP.BF16.F32.PACK_AB R71, RZ, R71 ;  /* 0x00000047ff47723e */ /* 0x000fc400000010ff */
[----:B------:R-:W-:Y:S01]  /*6130*/  F2FP.BF16.F32.PACK_AB R72, RZ, R72 ;  /* 0x00000048ff48723e */ /* 0x000fe200000010ff */
[----:B------:R-:W-:Y:S01]  /*6140*/  @P1 STG.E.U16 desc[UR54][R4.64+0xb0], R70 ;  /* 0x0000b04604001986 */ /* 0x000fe2000c101536 */
[----:B------:R-:W-:Y:S02]  /*6150*/  F2FP.BF16.F32.PACK_AB R73, RZ, R73 ;  /* 0x00000049ff49723e */ /* 0x000fe400000010ff */
[C---:B------:R-:W-:Y:S01]  /*6160*/  ISETP.GT.AND P1, PT, R0.reuse, 0x8, P3 ;  /* 0x000000080000780c */ /* 0x040fe20001f24270 */
[----:B------:R-:W-:Y:S01]  /*6170*/  @P2 STG.E.U16 desc[UR54][R4.64+0xb2], R71 ;  /* 0x0000b24704002986 */ /* 0x000fe2000c101536 */
[----:B------:R-:W-:Y:S02]  /*6180*/  ISETP.GT.AND P0, PT, R0, 0x8, P0 ;  /* 0x000000080000780c */ /* 0x000fe40000704270 */
[----:B------:R-:W-:Y:S01]  /*6190*/  F2FP.BF16.F32.PACK_AB R74, RZ, R74 ;  /* 0x0000004aff4a723e */ /* 0x000fe200000010ff */
[----:B------:R-:W-:Y:S01]  /*61a0*/  @P4 STG.E.U16 desc[UR54][R2.64+0xc0], R72 ;  /* 0x0000c04802004986 */ /* 0x000fe2000c101536 */
[----:B------:R-:W-:-:S02]  /*61b0*/  ISETP.GT.AND P4, PT, R18, 0x68, PT ;  /* 0x000000681200780c */ /* 0x000fc40003f84270 */
[----:B------:R-:W-:Y:S01]  /*61c0*/  F2FP.BF16.F32.PACK_AB R75, RZ, R75 ;  /* 0x0000004bff4b723e */ /* 0x000fe200000010ff */
[----:B------:R-:W-:Y:S01]  /*61d0*/  @P5 STG.E.U16 desc[UR54][R2.64+0xc2], R73 ;  /* 0x0000c24902005986 */ /* 0x000fe2000c101536 */
[----:B------:R-:W-:Y:S02]  /*61e0*/  ISETP.GT.AND P5, PT, R18, 0x69, PT ;  /* 0x000000691200780c */ /* 0x000fe40003fa4270 */
[C---:B------:R-:W-:Y:S01]  /*61f0*/  ISETP.GT.AND P2, PT, R0.reuse, RZ, P4 ;  /* 0x000000ff0000720c */ /* 0x040fe20002744270 */
[----:B------:R-:W-:Y:S01]  /*6200*/  @P1 STG.E.U16 desc[UR54][R4.64+0xc0], R74 ;  /* 0x0000c04a04001986 */ /* 0x000fe2000c101536 */
[----:B------:R-:W-:Y:S02]  /*6210*/  ISETP.GT.AND P6, PT, R0, RZ, P5 ;  /* 0x000000ff0000720c */ /* 0x000fe40002fc4270 */
[----:B------:R-:W-:Y:S01]  /*6220*/  F2FP.BF16.F32.PACK_AB R76, RZ, R76 ;  /* 0x0000004cff4c723e */ /* 0x000fe200000010ff */
[----:B------:R-:W-:Y:S01]  /*6230*/  @P0 STG.E.U16 desc[UR54][R4.64+0xc2], R75 ;  /* 0x0000c24b04000986 */ /* 0x000fe2000c101536 */
[----:B------:R-:W-:-:S02]  /*6240*/  F2FP.BF16.F32.PACK_AB R77, RZ, R77 ;  /* 0x0000004dff4d723e */ /* 0x000fc400000010ff */
[----:B------:R-:W-:Y:S02]  /*6250*/  ISETP.GT.AND P3, PT, R18, 0x70, PT ;  /* 0x000000701200780c */ /* 0x000fe40003f64270 */
[----:B------:R-:W-:Y:S02]  /*6260*/  ISETP.GT.AND P4, PT, R0, 0x8, P4 ;  /* 0x000000080000780c */ /* 0x000fe40002784270 */
[----:B------:R-:W-:Y:S01]  /*6270*/  F2FP.BF16.F32.PACK_AB R78, RZ, R78 ;  /* 0x0000004eff4e723e */ /* 0x000fe200000010ff */
[----:B------:R-:W-:Y:S01]  /*6280*/  @P2 STG.E.U16 desc[UR54][R2.64+0xd0], R76 ;  /* 0x0000d04c02002986 */ /* 0x000fe2000c101536 */
[----:B------:R-:W-:Y:S02]  /*6290*/  ISETP.GT.AND P2, PT, R18, 0x71, PT ;  /* 0x000000711200780c */ /* 0x000fe40003f44270 */
[----:B------:R-:W-:Y:S01]  /*62a0*/  F2FP.BF16.F32.PACK_AB R79, RZ, R79 ;  /* 0x0000004fff4f723e */ /* 0x000fe200000010ff */
[----:B------:R-:W-:Y:S01]  /*62b0*/  @P6 STG.E.U16 desc[UR54][R2.64+0xd2], R77 ;  /* 0x0000d24d02006986 */ /* 0x000fe2000c101536 */
[----:B------:R-:W-:-:S02]  /*62c0*/  ISETP.GT.AND P6, PT, R0, 0x8, P5 ;  /* 0x000000080000780c */ /* 0x000fc40002fc4270 */
[----:B------:R-:W-:Y:S02]  /*62d0*/  ISETP.GT.AND P5, PT, R0, RZ, P3 ;  /* 0x000000ff0000720c */ /* 0x000fe40001fa4270 */
[----:B------:R-:W-:Y:S01]  /*62e0*/  F2FP.BF16.F32.PACK_AB R80, RZ, R80 ;  /* 0x00000050ff50723e */ /* 0x000fe200000010ff */
[----:B------:R-:W-:Y:S01]  /*62f0*/  @P4 STG.E.U16 desc[UR54][R4.64+0xd0], R78 ;  /* 0x0000d04e04004986 */ /* 0x000fe2000c101536 */
[C---:B------:R-:W-:Y:S02]  /*6300*/  ISETP.GT.AND P1, PT, R18.reuse, 0x78, PT ;  /* 0x000000781200780c */ /* 0x040fe40003f24270 */
[----:B------:R-:W-:Y:S02]  /*6310*/  ISETP.GT.AND P0, PT, R18, 0x79, PT ;  /* 0x000000791200780c */ /* 0x000fe40003f04270 */
[C---:B------:R-:W-:Y:S02]  /*6320*/  ISETP.GT.AND P4, PT, R0.reuse, RZ, P2 ;  /* 0x000000ff0000720c */ /* 0x040fe40001784270 */
[C---:B------:R-:W-:Y:S01]  /*6330*/  ISETP.GT.AND P3, PT, R0.reuse, 0x8, P3 ;  /* 0x000000080000780c */ /* 0x040fe20001f64270 */
[----:B------:R-:W-:Y:S01]  /*6340*/  @P6 STG.E.U16 desc[UR54][R4.64+0xd2], R79 ;  /* 0x0000d24f04006986 */ /* 0x000fe2000c101536 */
[----:B------:R-:W-:-:S02]  /*6350*/  ISETP.GT.AND P2, PT, R0, 0x8, P2 ;  /* 0x000000080000780c */ /* 0x000fc40001744270 */
[C---:B------:R-:W-:Y:S01]  /*6360*/  ISETP.GT.AND P6, PT, R0.reuse, RZ, P0 ;  /* 0x000000ff0000720c */ /* 0x040fe200007c4270 */
[----:B------:R-:W-:Y:S01]  /*6370*/  @P5 STG.E.U16 desc[UR54][R2.64+0xe0], R80 ;  /* 0x0000e05002005986 */ /* 0x000fe2000c101536 */
[C---:B------:R-:W-:Y:S02]  /*6380*/  ISETP.GT.AND P5, PT, R0.reuse, RZ, P1 ;  /* 0x000000ff0000720c */ /* 0x040fe40000fa4270 */
[C---:B------:R-:W-:Y:S02]  /*6390*/  ISETP.GT.AND P1, PT, R0.reuse, 0x8, P1 ;  /* 0x000000080000780c */ /* 0x040fe40000f24270 */
[----:B------:R-:W-:Y:S02]  /*63a0*/  F2FP.BF16.F32.PACK_AB R81, RZ, R81 ;  /* 0x00000051ff51723e */ /* 0x000fe400000010ff */
[----:B------:R-:W-:Y:S02]  /*63b0*/  F2FP.BF16.F32.PACK_AB R82, RZ, R82 ;  /* 0x00000052ff52723e */ /* 0x000fe400000010ff */
[----:B------:R-:W-:Y:S01]  /*63c0*/  F2FP.BF16.F32.PACK_AB R83, RZ, R83 ;  /* 0x00000053ff53723e */ /* 0x000fe200000010ff */
[----:B------:R-:W-:Y:S01]  /*63d0*/  @P4 STG.E.U16 desc[UR54][R2.64+0xe2], R81 ;  /* 0x0000e25102004986 */ /* 0x000fe2000c101536 */
[----:B------:R-:W-:-:S02]  /*63e0*/  ISETP.GT.AND P0, PT, R0, 0x8, P0 ;  /* 0x000000080000780c */ /* 0x000fc40000704270 */
[----:B------:R-:W-:Y:S01]  /*63f0*/  F2FP.BF16.F32.PACK_AB R84, RZ, R84 ;  /* 0x00000054ff54723e */ /* 0x000fe200000010ff */
[----:B------:R-:W-:Y:S01]  /*6400*/  @P3 STG.E.U16 desc[UR54][R4.64+0xe0], R82 ;  /* 0x0000e05204003986 */ /* 0x000fe2000c101536 */
[----:B------:R-:W-:Y:S02]  /*6410*/  F2FP.BF16.F32.PACK_AB R85, RZ, R85 ;  /* 0x00000055ff55723e */ /* 0x000fe400000010ff */
[----:B------:R-:W-:Y:S01]  /*6420*/  F2FP.BF16.F32.PACK_AB R86, RZ, R86 ;  /* 0x00000056ff56723e */ /* 0x000fe200000010ff */
[----:B------:R-:W-:Y:S01]  /*6430*/  @P2 STG.E.U16 desc[UR54][R4.64+0xe2], R83 ;  /* 0x0000e25304002986 */ /* 0x000fe2000c101536 */
[----:B------:R-:W-:-:S03]  /*6440*/  F2FP.BF16.F32.PACK_AB R87, RZ, R87 ;  /* 0x00000057ff57723e */ /* 0x000fc600000010ff */
[----:B------:R-:W-:Y:S04]  /*6450*/  @P5 STG.E.U16 desc[UR54][R2.64+0xf0], R84 ;  /* 0x0000f05402005986 */ /* 0x000fe8000c101536 */
[----:B------:R0:W-:Y:S02]  /*6460*/  @P6 STG.E.U16 desc[UR54][R2.64+0xf2], R85 ;  /* 0x0000f25502006986 */ /* 0x0001e4000c101536 */
[----:B0-----:R-:W-:Y:S02]  /*6470*/  @P1 IMAD.MOV.U32 R2, RZ, RZ, R4 ;  /* 0x000000ffff021224 */ /* 0x001fe400078e0004 */
[----:B------:R-:W-:-:S05]  /*6480*/  @P1 IMAD.MOV.U32 R3, RZ, RZ, R5 ;  /* 0x000000ffff031224 */ /* 0x000fca00078e0005 */
[----:B------:R0:W-:Y:S04]  /*6490*/  @P1 STG.E.U16 desc[UR54][R2.64+0xf0], R86 ;  /* 0x0000f05602001986 */ /* 0x0001e8000c101536 */
[----:B------:R0:W-:Y:S02]  /*64a0*/  @P0 STG.E.U16 desc[UR54][R4.64+0xf2], R87 ;  /* 0x0000f25704000986 */ /* 0x0001e4000c101536 */
.L_x_157:
[----:B------:R-:W-:Y:S05]  /*64b0*/  BSYNC B0 ;  /* 0x0000000000007941 */ /* 0x000fea0003800000 */
.L_x_31:
[----:B0-----:R-:W-:Y:S01]  /*64c0*/  IMAD.U32 R2, RZ, RZ, UR52 ;  /* 0x00000034ff027e24 */ /* 0x001fe2000f8e00ff */
[----:B------:R-:W-:Y:S01]  /*64d0*/  ULDC.64 UR4, c[0x0][0x650] ;  /* 0x0001940000047ab9 */ /* 0x000fe20000000a00 */
[----:B------:R-:W-:Y:S01]  /*64e0*/  IMAD.U32 R3, RZ, RZ, UR53 ;  /* 0x00000035ff037e24 */ /* 0x000fe2000f8e00ff */
[----:B------:R0:W-:Y:S01]  /*64f0*/  SYNCS.ARRIVE.TRANS64.A1T0 RZ, [R96+UR50], RZ ;  /* 0x000000ff60ff79a7 */ /* 0x0001e20008100032 */
[----:B------:R-:W-:Y:S01]  /*6500*/  PRMT R0, RZ, 0x7610, R0 ;  /* 0x00007610ff007816 */ /* 0x000fe20000000000 */
[----:B------:R-:W-:Y:S01]  /*6510*/  IMAD.MOV.U32 R18, RZ, RZ, -0x1 ;  /* 0xffffffffff127424 */ /* 0x000fe200078e00ff */
[----:B------:R-:W-:Y:S01]  /*6520*/  LEA R16, P0, R2, R16, 0x1 ;  /* 0x0000001002107211 */ /* 0x000fe200078008ff */
[----:B------:R-:W-:Y:S02]  /*6530*/  IMAD.MOV.U32 R2, RZ, RZ, -0x1 ;  /* 0xffffffffff027424 */ /* 0x000fe400078e00ff */
[----:B------:R-:W-:Y:S01]  /*6540*/  IMAD.MOV.U32 R19, RZ, RZ, -0x1 ;  /* 0xffffffffff137424 */ /* 0x000fe200078e00ff */
[----:B------:R-:W-:-:S02]  /*6550*/  IADD3.X R17, R17, UR41, RZ, P0, !PT ;  /* 0x0000002911117c10 */ /* 0x000fc400087fe4ff */
[----:B------:R-:W-:-:S04]  /*6560*/  ISETP.GE.U32.AND P0, PT, R16, UR4, PT ;  /* 0x0000000410007c0c */ /* 0x000fc8000bf06070 */
[----:B------:R-:W-:-:S13]  /*6570*/  ISETP.GE.U32.AND.EX P0, PT, R17, UR5, PT, P0 ;  /* 0x0000000511007c0c */ /* 0x000fda000bf06100 */
[----:B0-----:R-:W-:Y:S05]  /*6580*/  @P0 BRA `(.L_x_158) ;  /* 0x0000000400700947 */ /* 0x001fea0003800000 */
[----:B------:R-:W0:Y:S01]  /*6590*/  S2UR UR7, SR_CTAID.X ;  /* 0x00000000000779c3 */ /* 0x000e220000002500 */
[----:B------:R-:W-:Y:S01]  /*65a0*/  ULDC.64 UR4, c[0x0][0x628] ;  /* 0x00018a0000047ab9 */ /* 0x000fe20000000a00 */
[----:B------:R-:W-:Y:S01]  /*65b0*/  ULDC UR6, c[0x0][0x150] ;  /* 0x0000540000067ab9 */ /* 0x000fe20000000800 */
[----:B------:R-:W-:Y:S01]  /*65c0*/  ISETP.NE.U32.AND P0, PT, RZ, UR4, PT ;  /* 0x00000004ff007c0c */ /* 0x000fe2000bf05070 */
[----:B------:R-:W-:Y:S01]  /*65d0*/  ULDC UR15, c[0x0][0x630] ;  /* 0x00018c00000f7ab9 */ /* 0x000fe20000000800 */
[C---:B------:R-:W-:Y:S02]  /*65e0*/  R2UR UR17, R16.reuse ;  /* 0x00000000101172ca */ /* 0x040fe400000e0000 */
[----:B------:R-:W-:Y:S01]  /*65f0*/  ISETP.NE.AND.EX P0, PT, RZ, UR5, PT, P0 ;  /* 0x00000005ff007c0c */ /* 0x000fe2000bf05300 */
[----:B------:R-:W1:Y:S01]  /*6600*/  S2UR UR16, SR_CTAID.Y ;  /* 0x00000000001079c3 */ /* 0x000e620000002600 */
[----:B------:R-:W-:Y:S02]  /*6610*/  R2UR UR12, R16 ;  /* 0x00000000100c72ca */ /* 0x000fe400000e0000 */
[----:B------:R-:W-:-:S02]  /*6620*/  R2UR UR13, R17 ;  /* 0x00000000110d72ca */ /* 0x000fc400000e0000 */
[----:B0-----:R-:W-:-:S05]  /*6630*/  I2FP.F32.U32 R0, UR7 ;  /* 0x0000000700007c45 */ /* 0x001fca0008201000 */
[----:B------:R-:W-:Y:S01]  /*6640*/  FMUL R0, R0, UR6 ;  /* 0x0000000600007c20 */ /* 0x000fe20008400000 */
[----:B------:R-:W-:Y:S01]  /*6650*/  ULDC UR6, c[0x0][0x154] ;  /* 0x0000550000067ab9 */ /* 0x000fe20000000800 */
[----:B-1----:R-:W-:-:S04]  /*6660*/  I2FP.F32.U32 R2, UR16 ;  /* 0x0000001000027c45 */ /* 0x002fc80008201000 */
[----:B------:R-:W0:Y:S01]  /*6670*/  F2I.U32.TRUNC.NTZ R0, R0 ;  /* 0x0000000000007305 */ /* 0x000e22000020f000 */
[----:B------:R-:W-:Y:S01]  /*6680*/  FMUL R2, R2, UR6 ;  /* 0x0000000602027c20 */ /* 0x000fe20008400000 */
[----:B------:R-:W-:Y:S06]  /*6690*/  @!P0 BRA `(.L_x_159) ;  /* 0x0000000000308947 */ /* 0x000fec0003800000 */
        /* <DEDUP_REMOVED lines=12> */
.L_x_159:
[----:B------:R-:W-:Y:S01]  /*6760*/  USHF.R.U64 UR6, UR12, UR15, UR13 ;  /* 0x0000000f0c067299 */ /* 0x000fe2000800120d */
[----:B------:R-:W-:Y:S01]  /*6770*/  R2UR UR5, R17 ;  /* 0x00000000110572ca */ /* 0x000fe200000e0000 */
[----:B------:R-:W-:Y:S01]  /*6780*/  USHF.R.U32.HI UR4, URZ, UR15, UR13 ;  /* 0x0000000f3f047299 */ /* 0x000fe2000801160d */
[----:B------:R-:W1:Y:S01]  /*6790*/  F2I.U32.TRUNC.NTZ R2, R2 ;  /* 0x0000000200027305 */ /* 0x000e62000020f000 */
[----:B------:R-:W-:Y:S01]  /*67a0*/  UIADD3 UR9, UP0, URZ, -UR6, URZ ;  /* 0x800000063f097290 */ /* 0x000fe2000ff1e03f */
[----:B------:R-:W-:Y:S01]  /*67b0*/  ULDC.64 UR10, c[0x0][0x620] ;  /* 0x00018800000a7ab9 */ /* 0x000fe20000000a00 */
[----:B------:R-:W-:Y:S02]  /*67c0*/  ULDC UR14, c[0x0][0x608] ;  /* 0x00018200000e7ab9 */ /* 0x000fe40000000800 */
[----:B------:R-:W-:Y:S01]  /*67d0*/  UIADD3.X UR4, URZ, ~UR4, URZ, UP0, !UPT ;  /* 0x800000043f047290 */ /* 0x000fe200087fe43f */
[----:B------:R-:W-:Y:S01]  /*67e0*/  ULDC UR15, c[0x0][0x658] ;  /* 0x00019600000f7ab9 */ /* 0x000fe20000000800 */
[----:B------:R-:W-:-:S02]  /*67f0*/  ULDC UR12, c[0x0][0x144] ;  /* 0x00005100000c7ab9 */ /* 0x000fc40000000800 */
[----:B------:R-:W-:Y:S01]  /*6800*/  UIMAD UR8, UR4, UR10, URZ ;  /* 0x0000000a040872a4 */ /* 0x000fe2000f8e023f */
[----:B------:R-:W-:Y:S02]  /*6810*/  ULDC UR22, c[0x0][0x148] ;  /* 0x0000520000167ab9 */ /* 0x000fe40000000800 */
[----:B------:R-:W-:Y:S01]  /*6820*/  UMOV UR4, UR17 ;  /* 0x0000001100047c82 */ /* 0x000fe20008000000 */
[----:B------:R-:W-:Y:S02]  /*6830*/  UIMAD UR8, UR9, UR11, UR8 ;  /* 0x0000000b090872a4 */ /* 0x000fe4000f8e0208 */
[----:B------:R-:W-:Y:S01]  /*6840*/  UIMAD.WIDE.U32 UR4, UR9, UR10, UR4 ;  /* 0x0000000a090472a5 */ /* 0x000fe2000f8e0004 */
[----:B0-----:R-:W-:Y:S01]  /*6850*/  R2UR UR9, R0 ;  /* 0x00000000000972ca */ /* 0x001fe200000e0000 */
[----:B------:R-:W-:Y:S01]  /*6860*/  ULDC UR20, c[0x0][0x648] ;  /* 0x0001920000147ab9 */ /* 0x000fe20000000800 */
[----:B-1----:R-:W-:Y:S01]  /*6870*/  R2UR UR13, R2 ;  /* 0x00000000020d72ca */ /* 0x002fe200000e0000 */
[----:B------:R-:W-:Y:S01]  /*6880*/  UIADD3 UR8, UR5, UR8, URZ ;  /* 0x0000000805087290 */ /* 0x000fe2000fffe03f */
[----:B------:R-:W-:-:S02]  /*6890*/  ULDC UR21, c[0x0][0x638] ;  /* 0x00018e0000157ab9 */ /* 0x000fc40000000800 */
[----:B------:R-:W-:Y:S02]  /*68a0*/  ULDC UR5, c[0x0][0x618] ;  /* 0x0001860000057ab9 */ /* 0x000fe40000000800 */
[----:B------:R-:W-:Y:S02]  /*68b0*/  USHF.R.U64 UR10, UR4, UR5, UR8 ;  /* 0x00000005040a7299 */ /* 0x000fe40008001208 */
[----:B------:R-:W-:-:S03]  /*68c0*/  USHF.R.U32.HI UR8, URZ, UR5, UR8 ;  /* 0x000000053f087299 */ /* 0x000fc60008011608 */
[----:B------:R-:W-:Y:S01]  /*68d0*/  ULDC.64 UR4, c[0x0][0x640] ;  /* 0x0001900000047ab9 */ /* 0x000fe20000000a00 */
[----:B------:R-:W-:Y:S01]  /*68e0*/  USHF.R.U64 UR11, UR10, UR14, UR8 ;  /* 0x0000000e0a0b7299 */ /* 0x000fe20008001208 */
[----:B------:R-:W-:Y:S01]  /*68f0*/  ISETP.NE.U32.AND P0, PT, RZ, UR4, PT ;  /* 0x00000004ff007c0c */ /* 0x000fe2000bf05070 */
[----:B------:R-:W-:Y:S02]  /*6900*/  USHF.R.U32.HI UR8, URZ, UR14, UR8 ;  /* 0x0000000e3f087299 */ /* 0x000fe40008011608 */
[----:B------:R-:W-:Y:S01]  /*6910*/  UIADD3 UR9, -UR9, URZ, URZ ;  /* 0x0000003f09097290 */ /* 0x000fe2000fffe13f */
[----:B------:R-:W-:Y:S01]  /*6920*/  ISETP.NE.AND.EX P0, PT, RZ, UR5, PT, P0 ;  /* 0x00000005ff007c0c */ /* 0x000fe2000bf05300 */
[----:B------:R-:W-:Y:S02]  /*6930*/  USHF.R.U64 UR17, UR11, UR15, UR8 ;  /* 0x0000000f0b117299 */ /* 0x000fe40008001208 */
[----:B------:R-:W-:Y:S02]  /*6940*/  UIADD3 UR18, -UR13, URZ, URZ ;  /* 0x0000003f0d127290 */ /* 0x000fe4000fffe13f */
[----:B------:R-:W-:-:S02]  /*6950*/  USHF.R.U32.HI UR15, URZ, UR15, UR8 ;  /* 0x0000000f3f0f7299 */ /* 0x000fc40008011608 */
[----:B------:R-:W-:Y:S01]  /*6960*/  UIMAD UR19, UR12, UR9, UR7 ;  /* 0x000000090c1372a4 */ /* 0x000fe2000f8e0207 */
[----:B------:R-:W-:-:S05]  /*6970*/  UMOV UR14, UR17 ;  /* 0x00000011000e7c82 */ /* 0x000fca0008000000 */
[----:B------:R-:W-:Y:S06]  /*6980*/  @!P0 BRA `(.L_x_160) ;  /* 0x0000000000288947 */ /* 0x000fec0003800000 */
        /* <DEDUP_REMOVED lines=10> */
.L_x_160:
        /* <DEDUP_REMOVED lines=9> */
[----:B------:R-:W-:Y:S01]  /*6ac0*/  UIMAD UR5, UR7, UR21, UR17 ;  /* 0x00000015070572a4 */ /* 0x000fe2000f8e0211 */
[----:B------:R-:W-:Y:S02]  /*6ad0*/  ULDC UR8, c[0x0][0x600] ;  /* 0x0001800000087ab9 */ /* 0x000fe40000000800 */
[----:B------:R-:W-:Y:S01]  /*6ae0*/  ULDC UR7, c[0x0][0x610] ;  /* 0x0001840000077ab9 */ /* 0x000fe20000000800 */
[----:B------:R-:W-:Y:S02]  /*6af0*/  UIMAD UR5, UR5, UR8, UR10 ;  /* 0x00000008050572a4 */ /* 0x000fe4000f8e020a */
[----:B------:R-:W-:-:S04]  /*6b00*/  UIMAD UR4, UR4, UR7, UR19 ;  /* 0x00000007040472a4 */ /* 0x000fc8000f8e0213 */
[----:B------:R-:W-:Y:S02]  /*6b10*/  USEL UR7, UR5, UR4, !UP0 ;  /* 0x0000000405077287 */ /* 0x000fe4000c000000 */
[----:B------:R-:W-:-:S04]  /*6b20*/  USEL UR4, UR4, UR5, !UP0 ;  /* 0x0000000504047287 */ /* 0x000fc8000c000000 */
[----:B------:R-:W-:Y:S02]  /*6b30*/  IMAD.U32 R2, RZ, RZ, UR7 ;  /* 0x00000007ff027e24 */ /* 0x000fe4000f8e00ff */
[----:B------:R-:W-:-:S07]  /*6b40*/  IMAD.U32 R18, RZ, RZ, UR4 ;  /* 0x00000004ff127e24 */ /* 0x000fce000f8e00ff */
.L_x_158:
[----:B------:R-:W-:Y:S01]  /*6b50*/  UIADD3 UR45, UR36, UR45, URZ ;  /* 0x0000002d242d7290 */ /* 0x000fe2000fffe03f */
[----:B------:R-:W-:Y:S02]  /*6b60*/  LOP3.LUT P0, RZ, R0, 0xff, RZ, 0xc0, !PT ;  /* 0x000000ff00ff7812 */ /* 0x000fe4000780c0ff */
[----:B------:R-:W-:Y:S01]  /*6b70*/  LOP3.LUT R98, R98, 0x1, RZ, 0x3c, !PT ;  /* 0x0000000162627812 */ /* 0x000fe200078e3cff */
[----:B------:R-:W-:Y:S02]  /*6b80*/  USHF.R.U32.HI UR4, URZ, 0x2, UR45 ;  /* 0x000000023f047899 */ /* 0x000fe4000801162d */
[----:B------:R-:W-:Y:S02]  /*6b90*/  UISETP.GT.U32.AND UP0, UPT, UR45, 0x3, UPT ;  /* 0x000000032d00788c */ /* 0x000fe4000bf04070 */
[----:B------:R-:W-:Y:S02]  /*6ba0*/  ULOP3.LUT UR4, UR4, 0x1, URZ, 0xc0, !UPT ;  /* 0x0000000104047892 */ /* 0x000fe4000f8ec03f */
[----:B------:R-:W-:-:S02]  /*6bb0*/  UISETP.LT.U32.AND UP0, UPT, UR36, 0x4, UP0 ;  /* 0x000000042400788c */ /* 0x000fc40008701070 */
[----:B------:R-:W-:Y:S02]  /*6bc0*/  UISETP.NE.U32.AND UP1, UPT, UR4, 0x1, UPT ;  /* 0x000000010400788c */ /* 0x000fe4000bf25070 */
[----:B------:R-:W-:Y:S02]  /*6bd0*/  USEL UR5, URZ, 0x1, !UP0 ;  /* 0x000000013f057887 */ /* 0x000fe4000c000000 */
[----:B------:R-:W-:Y:S02]  /*6be0*/  UISETP.GT.U32.AND UP1, UPT, UR36, 0x3, !UP1 ;  /* 0x000000032400788c */ /* 0x000fe4000cf24070 */
[----:B------:R-:W-:Y:S02]  /*6bf0*/  ULOP3.LUT UR45, UR45, 0x3, URZ, 0xc0, !UPT ;  /* 0x000000032d2d7892 */ /* 0x000fe4000f8ec03f */
[----:B------:R-:W-:-:S04]  /*6c00*/  USEL UR4, URZ, 0x1, !UP1 ;  /* 0x000000013f047887 */ /* 0x000fc8000c800000 */
[----:B------:R-:W-:Y:S01]  /*6c10*/  ULOP3.LUT UR48, UR4, UR48, UR5, 0x96, !UPT ;  /* 0x0000003004307292 */ /* 0x000fe2000f8e9605 */
[----:B------:R-:W-:Y:S11]  /*6c20*/  @P0 BRA `(.L_x_161) ;  /* 0xffffffa8007c0947 */ /* 0x000ff6000383ffff */
[----:B------:R-:W-:Y:S05]  /*6c30*/  EXIT ;  /* 0x000000000000794d */ /* 0x000fea0003800000 */
.L_x_12:
[----:B------:R-:W-:-:S08]  /*6c40*/  ISETP.NE.AND P0, PT, RZ, UR8, PT ;  /* 0x00000008ff007c0c */ /* 0x000fd0000bf05270 */
[----:B-----5:R-:W0:-:S00]  /*6c50*/  USETMAXREG.DEALLOC.CTAPOOL 0x28 ;  /* 0x00000028000079c8 */ /* 0x020e0000080e0500 */
[----:B------:R-:W-:Y:S05]  /*6c60*/  @P0 EXIT ;  /* 0x000000000000094d */ /* 0x000fea0003800000 */
[----:B0-----:R-:W-:Y:S01]  /*6c70*/  LOP3.LUT P0, RZ, R0, 0xff, RZ, 0xc0, !PT ;  /* 0x000000ff00ff7812 */ /* 0x001fe2000780c0ff */
[----:B------:R-:W-:Y:S02]  /*6c80*/  IMAD.MOV.U32 R8, RZ, RZ, 0x1 ;  /* 0x00000001ff087424 */ /* 0x000fe400078e00ff */
[----:B------:R-:W-:-:S10]  /*6c90*/  IMAD.MOV.U32 R0, RZ, RZ, RZ ;  /* 0x000000ffff007224 */ /* 0x000fd400078e00ff */
[----:B------:R-:W-:Y:S05]  /*6ca0*/  @!P0 BRA `(.L_x_162) ;  /* 0x0000000c00448947 */ /* 0x000fea0003800000 */
[----:B------:R-:W-:Y:S01]  /*6cb0*/  LOP3.LUT P0, RZ, R4, 0x1f, RZ, 0xc0, !PT ;  /* 0x0000001f04ff7812 */ /* 0x000fe2000780c0ff */
[----:B------:R-:W-:Y:S01]  /*6cc0*/  ULDC UR5, c[0x0][0x658] ;  /* 0x0001960000057ab9 */ /* 0x000fe20000000800 */
[----:B------:R-:W-:Y:S01]  /*6cd0*/  UMOV UR6, 0xffffffff ;  /* 0xffffffff00067882 */ /* 0x000fe20000000000 */
[----:B------:R-:W-:Y:S01]  /*6ce0*/  BSSY B0, `(.L_x_162) ;  /* 0x00000cd000007945 */ /* 0x000fe20003800000 */
[----:B------:R-:W-:Y:S01]  /*6cf0*/  USHF.L.U32 UR6, UR6, UR5, URZ ;  /* 0x0000000506067299 */ /* 0x000fe2000800063f */
[C---:B------:R-:W-:Y:S01]  /*6d00*/  ISETP.NE.AND P3, PT, R3.reuse, RZ, PT ;  /* 0x000000ff0300720c */ /* 0x040fe20003f65270 */
[----:B------:R-:W-:Y:S01]  /*6d10*/  IMAD.MOV.U32 R9, RZ, RZ, 0x1 ;  /* 0x00000001ff097424 */ /* 0x000fe200078e00ff */
[----:B------:R-:W-:Y:S01]  /*6d20*/  ISETP.NE.OR P0, PT, R3, RZ, !P0 ;  /* 0x000000ff0300720c */ /* 0x000fe20004705670 */
[----:B------:R-:W-:Y:S01]  /*6d30*/  IMAD.MOV.U32 R8, RZ, RZ, 0x1 ;  /* 0x00000001ff087424 */ /* 0x000fe200078e00ff */
[----:B------:R-:W-:Y:S01]  /*6d40*/  ULDC UR4, c[0x0][0x600] ;  /* 0x0001800000047ab9 */ /* 0x000fe20000000800 */
[----:B------:R-:W-:Y:S01]  /*6d50*/  IMAD.MOV.U32 R0, RZ, RZ, RZ ;  /* 0x000000ffff007224 */ /* 0x000fe200078e00ff */
[----:B------:R-:W-:Y:S01]  /*6d60*/  UMOV UR7, 0x1 ;  /* 0x0000000100077882 */ /* 0x000fe20000000000 */
[----:B------:R-:W-:-:S02]  /*6d70*/  UIADD3 UR21, UR37, 0x1, URZ ;  /* 0x0000000125157890 */ /* 0x000fc4000fffe03f */
[----:B------:R-:W-:Y:S02]  /*6d80*/  ULOP3.LUT UR13, UR40, 0x2, URZ, 0xfc, !UPT ;  /* 0x00000002280d7892 */ /* 0x000fe4000f8efc3f */
[----:B------:R-:W-:Y:S02]  /*6d90*/  UIADD3 UR4, UR4, -0x1, URZ ;  /* 0xffffffff04047890 */ /* 0x000fe4000fffe03f */
[----:B------:R-:W-:Y:S02]  /*6da0*/  USHF.L.U32 UR5, UR7, UR5, URZ ;  /* 0x0000000507057299 */ /* 0x000fe4000800063f */
[----:B------:R-:W-:Y:S01]  /*6db0*/  ULOP3.LUT UR6, URZ, UR6, URZ, 0x33, !UPT ;  /* 0x000000063f067292 */ /* 0x000fe2000f8e333f */
[----:B------:R-:W-:-:S11]  /*6dc0*/  ULDC.64 UR30, c[0x0][0x198] ;  /* 0x00006600001e7ab9 */ /* 0x000fd60000000a00 */
.L_x_174:
[----:B------:R-:W-:-:S03]  /*6dd0*/  UMOV UR7, 0xffffffff ;  /* 0xffffffff00077882 */ /* 0x000fc60000000000 */
[----:B------:R-:W-:Y:S05]  /*6de0*/  BRA.DIV UR7, `(.L_x_163) ;  /* 0x00000012070c7947 */ /* 0x000fea000b800000 */
[----:B------:R-:W-:-:S13]  /*6df0*/  ELECT P6, URZ, PT ;  /* 0x00000000003f782f */ /* 0x000fda00038c0000 */
.L_x_187:
[----:B------:R-:W0:Y:S01]  /*6e00*/  LDC R3, c[0x0][0x28c] ;  /* 0x0000a300ff037b82 */ /* 0x000e220000000800 */
[----:B------:R-:W-:Y:S01]  /*6e10*/  BSSY B1, `(.L_x_164) ;  /* 0x0000044000017945 */ /* 0x000fe20003800000 */
[----:B0-----:R-:W-:-:S13]  /*6e20*/  ISETP.LT.OR P6, PT, R3, 0x1, !P6 ;  /* 0x000000010300780c */ /* 0x001fda00077c1670 */
[----:B------:R-:W-:Y:S05]  /*6e30*/  @P6 BRA `(.L_x_165) ;  /* 0x0000000400046947 */ /* 0x000fea0003800000 */
[----:B------:R-:W-:Y:S02]  /*6e40*/  IMAD.SHL.U32 R6, R2, 0x80, RZ ;  /* 0x0000008002067824 */ /* 0x000fe400078e00ff */
[----:B------:R-:W-:Y:S02]  /*6e50*/  IMAD.SHL.U32 R18, R18, 0x40, RZ ;  /* 0x0000004012127824 */ /* 0x000fe400078e00ff */
[----:B------:R-:W-:Y:S02]  /*6e60*/  IMAD.MOV.U32 R11, RZ, RZ, RZ ;  /* 0x000000ffff0b7224 */ /* 0x000fe400078e00ff */
[----:B------:R-:W-:Y:S02]  /*6e70*/  IMAD.U32 R12, RZ, RZ, UR21 ;  /* 0x00000015ff0c7e24 */ /* 0x000fe4000f8e00ff */
[----:B------:R-:W-:Y:S02]  /*6e80*/  IMAD.MOV.U32 R2, RZ, RZ, R8 ;  /* 0x000000ffff027224 */ /* 0x000fe400078e0008 */
[----:B------:R-:W-:-:S07]  /*6e90*/  IMAD.MOV.U32 R3, RZ, RZ, R0 ;  /* 0x000000ffff037224 */ /* 0x000fce00078e0000 */
.L_x_169:
[----:B------:R-:W0:Y:S01]  /*6ea0*/  S2R R5, SR_CgaCtaId ;  /* 0x0000000000057919 */ /* 0x000e220000008800 */
[----:B------:R-:W-:-:S04]  /*6eb0*/  MOV R4, 0x400 ;  /* 0x0000040000047802 */ /* 0x000fc80000000f00 */
[----:B0-----:R-:W-:Y:S02]  /*6ec0*/  LEA R10, R5, R4, 0x18 ;  /* 0x00000004050a7211 */ /* 0x001fe400078ec0ff */
[----:B------:R-:W-:Y:S01]  /*6ed0*/  SHF.L.U32 R4, R2, 0x1f, RZ ;  /* 0x0000001f02047819 */ /* 0x000fe200000006ff */
[----:B------:R-:W0:Y:S02]  /*6ee0*/  @!P3 LDC R5, c[0x0][0x500] ;  /* 0x00014000ff05bb82 */ /* 0x000e240000000800 */
[----:B------:R-:W-:-:S04]  /*6ef0*/  IMAD R7, R3, 0x8, R10 ;  /* 0x0000000803077824 */ /* 0x000fc800078e020a */
[----:B------:R-:W1:Y:S02]  /*6f00*/  SYNCS.PHASECHK.TRANS64.TRYWAIT P1, [R7+URZ+0x20], R4 ;  /* 0x00002004070075a7 */ /* 0x000e64000802017f */
[----:B-1----:R-:W-:Y:S05]  /*6f10*/  @!P1 BRA `(.L_x_166) ;  /* 0x0000000c00e09947 */ /* 0x002fea0003800000 */
.L_x_188:
[----:B------:R-:W-:Y:S01]  /*6f20*/  UPRMT UR7, UR13, 0x9910, URZ ;  /* 0x000099100d077896 */ /* 0x000fe2000800003f */
[----:B0-----:R0:W-:Y:S03]  /*6f30*/  @!P3 SYNCS.ARRIVE.TRANS64 RZ, [R7+URZ], R5 ;  /* 0x0000000507ffb9a7 */ /* 0x0011e6000800003f */
[----:B------:R-:W-:-:S06]  /*6f40*/  UISETP.NE.AND UP0, UPT, UR7, 0x2, UPT ;  /* 0x000000020700788c */ /* 0x000fcc000bf05270 */
[----:B------:R-:W-:-:S13]  /*6f50*/  PLOP3.LUT P1, PT, PT, PT, UP0, 0x80, 0x0 ;  /* 0x000000000000781c */ /* 0x000fda0003f2f008 */
[----:B0-----:R-:W-:Y:S05]  /*6f60*/  @P1 BRA `(.L_x_167) ;  /* 0x0000000000041947 */ /* 0x001fea0003800000 */
[----:B------:R-:W-:Y:S01]  /*6f70*/  BPT.TRAP 0x1 ;  /* 0x000000040000795c */ /* 0x000fe20000300000 */
.L_x_167:
[----:B------:R-:W-:Y:S05]  /*6f80*/  @P0 BRA `(.L_x_168) ;  /* 0x0000000000040947 */ /* 0x000fea0003800000 */
[----:B------:R-:W-:Y:S01]  /*6f90*/  BPT.TRAP 0x1 ;  /* 0x000000040000795c */ /* 0x000fe20000300000 */
.L_x_168:
[--C-:B-1----:R-:W-:Y:S01]  /*6fa0*/  IMAD R4, R3, 0x4000, R10.reuse ;  /* 0x0000400003047824 */ /* 0x102fe200078e020a */
[----:B------:R-:W-:Y:S01]  /*6fb0*/  R2UR UR34, R11 ;  /* 0x000000000b2272ca */ /* 0x000fe200000e0000 */
[----:B------:R-:W-:Y:S01]  /*6fc0*/  IMAD R10, R3, 0x8000, R10 ;  /* 0x00008000030a7824 */ /* 0x000fe200078e020a */
[----:B------:R-:W-:Y:S01]  /*6fd0*/  R2UR UR33, R7 ;  /* 0x00000000072172ca */ /* 0x000fe200000e0000 */
[----:B------:R-:W-:Y:S01]  /*6fe0*/  VIADD R12, R12, 0xffffffff ;  /* 0xffffffff0c0c7836 */ /* 0x000fe20000000000 */
[----:B------:R-:W-:Y:S01]  /*6ff0*/  R2UR UR24, R4 ;  /* 0x00000000041872ca */ /* 0x000fe200000e0000 */
[----:B------:R-:W-:Y:S01]  /*7000*/  UIADD3 UR14, UP0, UR30, 0xf0, URZ ;  /* 0x000000f01e0e7890 */ /* 0x000fe2000ff1e03f */
[----:B------:R-:W-:Y:S01]  /*7010*/  R2UR UR8, R10 ;  /* 0x000000000a0872ca */ /* 0x000fe200000e0000 */
[----:B------:R-:W-:Y:S01]  /*7020*/  UIADD3 UR42, UP1, UR30, 0x1f0, URZ ;  /* 0x000001f01e2a7890 */ /* 0x000fe2000ff3e03f */
[----:B------:R-:W-:Y:S01]  /*7030*/  R2UR UR36, R19 ;  /* 0x00000000132472ca */ /* 0x000fe200000e0000 */
[----:B------:R-:W-:Y:S01]  /*7040*/  UIADD3.X UR15, URZ, UR31, URZ, UP0, !UPT ;  /* 0x0000001f3f0f7290 */ /* 0x000fe200087fe43f */
[----:B------:R-:W-:Y:S01]  /*7050*/  R2UR UR35, R18 ;  /* 0x00000000122372ca */ /* 0x000fe200000e0000 */
[----:B------:R-:W-:Y:S01]  /*7060*/  UIADD3.X UR43, URZ, UR31, URZ, UP1, !UPT ;  /* 0x0000001f3f2b7290 */ /* 0x000fe20008ffe43f */
[----:B------:R-:W-:Y:S01]  /*7070*/  R2UR UR19, R6 ;  /* 0x00000000061372ca */ /* 0x000fe200000e0000 */
[----:B------:R-:W-:Y:S01]  /*7080*/  UIADD3 UR26, UR34, 0x40, URZ ;  /* 0x00000040221a7890 */ /* 0x000fe2000fffe03f */
[----:B------:R-:W-:Y:S01]  /*7090*/  ISETP.GT.AND P2, PT, R12, 0x1, PT ;  /* 0x000000010c00780c */ /* 0x000fe20003f44270 */
[----:B------:R-:W-:Y:S01]  /*70a0*/  VIADD R3, R3, 0x1 ;  /* 0x0000000103037836 */ /* 0x000fe20000000000 */
[----:B------:R-:W-:Y:S01]  /*70b0*/  UMOV UR22, 0x0 ;  /* 0x0000000000167882 */ /* 0x000fe20000000000 */
[----:B------:R-:W-:Y:S01]  /*70c0*/  UIADD3 UR32, UR24, 0x180, URZ ;  /* 0x0000018018207890 */ /* 0x000fe2000fffe03f */
[----:B------:R-:W-:Y:S01]  /*70d0*/  VIADD R11, R11, 0x80 ;  /* 0x000000800b0b7836 */ /* 0x000fe20000000000 */
[----:B------:R-:W-:Y:S01]  /*70e0*/  UIADD3 UR24, UR24, 0x2180, URZ ;  /* 0x0000218018187890 */ /* 0x000fe2000fffe03f */
[----:B------:R-:W-:Y:S01]  /*70f0*/  ISETP.NE.AND P1, PT, R3, 0x4, PT ;  /* 0x000000040300780c */ /* 0x000fe20003f25270 */
[----:B------:R-:W-:-:S02]  /*7100*/  UIADD3 UR16, UR8, 0x10180, URZ ;  /* 0x0001018008107890 */ /* 0x000fc4000fffe03f */
[----:B------:R-:W-:Y:S01]  /*7110*/  UIADD3 UR8, UR8, 0x14180, URZ ;  /* 0x0001418008087890 */ /* 0x000fe2000fffe03f */
[----:B------:R-:W-:Y:S01]  /*7120*/  SEL R5, RZ, 0x1, P1 ;  /* 0x00000001ff057807 */ /* 0x000fe20000800000 */
[----:B------:R-:W-:Y:S01]  /*7130*/  UMOV UR23, 0x10000000 ;  /* 0x1000000000177882 */ /* 0x000fe20000000000 */
[----:B------:R-:W-:Y:S01]  /*7140*/  UMOV UR25, UR33 ;  /* 0x0000002100197c82 */ /* 0x000fe20008000000 */
[----:B------:R-:W-:Y:S01]  /*7150*/  UMOV UR28, UR36 ;  /* 0x00000024001c7c82 */ /* 0x000fe20008000000 */
[----:B------:R-:W-:Y:S01]  /*7160*/  UMOV UR27, UR35 ;  /* 0x00000023001b7c82 */ /* 0x000fe20008000000 */
[----:B------:R-:W-:Y:S01]  /*7170*/  UMOV UR17, UR33 ;  /* 0x0000002100117c82 */ /* 0x000fe20008000000 */
[----:B------:R-:W-:Y:S01]  /*7180*/  UMOV UR18, UR34 ;  /* 0x0000002200127c82 */ /* 0x000fe20008000000 */
[----:B------:R-:W-:Y:S01]  /*7190*/  UMOV UR20, UR36 ;  /* 0x0000002400147c82 */ /* 0x000fe20008000000 */
[----:B------:R0:W-:Y:S01]  /*71a0*/  UTMALDG.3D [UR32], [UR14], desc[UR22] ;  /* 0x000016200e0075b4 */ /* 0x0001e20008011000 */
[----:B------:R-:W-:Y:S01]  /*71b0*/  UMOV UR9, UR33 ;  /* 0x0000002100097c82 */ /* 0x000fe20008000000 */
[----:B------:R-:W-:Y:S01]  /*71c0*/  UMOV UR11, UR19 ;  /* 0x00000013000b7c82 */ /* 0x000fe20008000000 */
[----:B------:R-:W-:Y:S01]  /*71d0*/  UMOV UR12, UR36 ;  /* 0x00000024000c7c82 */ /* 0x000fe20008000000 */
[----:B------:R-:W-:Y:S01]  /*71e0*/  UMOV UR10, UR26 ;  /* 0x0000001a000a7c82 */ /* 0x000fe20008000000 */
[----:B------:R-:W-:-:S02]  /*71f0*/  LOP3.LUT R2, R2, R5, RZ, 0x3c, !PT ;  /* 0x0000000502027212 */ /* 0x000fc400078e3cff */
[----:B------:R-:W-:Y:S01]  /*7200*/  SEL R3, R3, RZ, P1 ;  /* 0x000000ff03037207 */ /* 0x000fe20000800000 */
[----:B------:R0:W-:Y:S01]  /*7210*/  UTMALDG.3D [UR24], [UR14], desc[UR22] ;  /* 0x000016180e0075b4 */ /* 0x0001e20008011000 */
[----:B------:R0:W-:Y:S01]  /*7220*/  UTMALDG.3D [UR16], [UR42], desc[UR22] ;  /* 0x000016102a0075b4 */ /* 0x0001e20008011000 */
[----:B------:R0:W-:Y:S02]  /*7230*/  UTMALDG.3D [UR8], [UR42], desc[UR22] ;  /* 0x000016082a0075b4 */ /* 0x0001e40008011000 */
[----:B0-----:R-:W-:Y:S05]  /*7240*/  @P2 BRA `(.L_x_169) ;  /* 0xfffffffc00142947 */ /* 0x001fea000383ffff */
.L_x_165:
[----:B------:R-:W-:Y:S05]  /*7250*/  BSYNC B1 ;  /* 0x0000000000017941 */ /* 0x000fea0003800000 */
.L_x_164:
[----:B------:R-:W-:Y:S01]  /*7260*/  LOP3.LUT P4, RZ, R9, 0xff, RZ, 0xc0, !PT ;  /* 0x000000ff09ff7812 */ /* 0x000fe2000788c0ff */
[----:B------:R-:W-:Y:S01]  /*7270*/  VIADD R0, R0, UR37 ;  /* 0x0000002500007c36 */ /* 0x000fe20008000000 */
[----:B------:R-:W-:Y:S01]  /*7280*/  ULDC.64 UR8, c[0x0][0x650] ;  /* 0x0001940000087ab9 */ /* 0x000fe20000000a00 */
[----:B------:R-:W-:Y:S01]  /*7290*/  BSSY B1, `(.L_x_170) ;  /* 0x000006f000017945 */ /* 0x000fe20003800000 */
[----:B------:R-:W-:Y:S01]  /*72a0*/  IMAD.MOV.U32 R18, RZ, RZ, -0x1 ;  /* 0xffffffffff127424 */ /* 0x000fe200078e00ff */
[----:B------:R-:W-:Y:S01]  /*72b0*/  PRMT R9, RZ, 0x7610, R9 ;  /* 0x00007610ff097816 */ /* 0x000fe20000000009 */
[----:B------:R-:W-:Y:S01]  /*72c0*/  IMAD.MOV.U32 R19, RZ, RZ, -0x1 ;  /* 0xffffffffff137424 */ /* 0x000fe200078e00ff */
[C---:B------:R-:W-:Y:S02]  /*72d0*/  ISETP.GT.U32.AND P1, PT, R0.reuse, 0x3, PT ;  /* 0x000000030000780c */ /* 0x040fe40003f24070 */
[----:B------:R-:W-:Y:S02]  /*72e0*/  SHF.R.U32.HI R2, RZ, 0x2, R0 ;  /* 0x00000002ff027819 */ /* 0x000fe40000011600 */
[----:B------:R-:W-:-:S02]  /*72f0*/  LOP3.LUT R0, R0, 0x3, RZ, 0xc0, !PT ;  /* 0x0000000300007812 */ /* 0x000fc400078ec0ff */
[----:B------:R-:W0:Y:S01]  /*7300*/  @P4 S2R R4, SR_CgaCtaId ;  /* 0x0000000000044919 */ /* 0x000e220000008800 */
[----:B------:R-:W-:Y:S02]  /*7310*/  @P4 MOV R3, 0x400 ;  /* 0x0000040000034802 */ /* 0x000fe40000000f00 */
[----:B------:R-:W-:-:S04]  /*7320*/  LOP3.LUT R2, R2, 0x1, RZ, 0xc0, !PT ;  /* 0x0000000102027812 */ /* 0x000fc800078ec0ff */
[----:B------:R-:W-:Y:S02]  /*7330*/  ISETP.NE.U32.AND P2, PT, R2, 0x1, PT ;  /* 0x000000010200780c */ /* 0x000fe40003f45070 */
[----:B0-----:R-:W-:Y:S01]  /*7340*/  @P4 LEA R3, R4, R3, 0x18 ;  /* 0x0000000304034211 */ /* 0x001fe200078ec0ff */
[----:B------:R-:W-:-:S03]  /*7350*/  IMAD.U32 R4, RZ, RZ, UR37 ;  /* 0x00000025ff047e24 */ /* 0x000fc6000f8e00ff */
[----:B------:R0:W-:Y:S01]  /*7360*/  @P4 SYNCS.ARRIVE.TRANS64.A1T0 RZ, [R3+URZ+0x78], RZ ;  /* 0x000078ff03ff49a7 */ /* 0x0001e2000810003f */
[----:B------:R-:W-:Y:S02]  /*7370*/  IADD3 R16, P4, R16, UR52, RZ ;  /* 0x0000003410107c10 */ /* 0x000fe4000ff9e0ff */
[----:B------:R-:W-:Y:S02]  /*7380*/  ISETP.LT.U32.AND P1, PT, R4, 0x4, P1 ;  /* 0x000000040400780c */ /* 0x000fe40000f21070 */
[----:B------:R-:W-:Y:S02]  /*7390*/  IADD3.X R17, R17, UR39, RZ, P4, !PT ;  /* 0x0000002711117c10 */ /* 0x000fe4000a7fe4ff */
[----:B------:R-:W-:Y:S02]  /*73a0*/  ISETP.GE.U32.AND P4, PT, R16, UR8, PT ;  /* 0x0000000810007c0c */ /* 0x000fe4000bf86070 */
[----:B0-----:R-:W-:Y:S02]  /*73b0*/  SEL R3, RZ, 0x1, !P1 ;  /* 0x00000001ff037807 */ /* 0x001fe40004800000 */
[----:B------:R-:W-:-:S02]  /*73c0*/  ISETP.GE.U32.AND.EX P1, PT, R17, UR9, PT, P4 ;  /* 0x0000000911007c0c */ /* 0x000fc4000bf26140 */
[----:B------:R-:W-:-:S04]  /*73d0*/  ISETP.GT.U32.AND P2, PT, R4, 0x3, !P2 ;  /* 0x000000030400780c */ /* 0x000fc80005744070 */
[----:B------:R-:W-:-:S04]  /*73e0*/  SEL R2, RZ, 0x1, !P2 ;  /* 0x00000001ff027807 */ /* 0x000fc80005000000 */
[--C-:B------:R-:W-:Y:S01]  /*73f0*/  LOP3.LUT R8, R2, R8, R3.reuse, 0x96, !PT ;  /* 0x0000000802087212 */ /* 0x100fe200078e9603 */
[----:B------:R-:W-:Y:S01]  /*7400*/  IMAD.MOV.U32 R2, RZ, RZ, -0x1 ;  /* 0xffffffffff027424 */ /* 0x000fe200078e00ff */
[----:B------:R-:W-:Y:S01]  /*7410*/  PRMT R3, RZ, 0x7610, R3 ;  /* 0x00007610ff037816 */ /* 0x000fe20000000003 */
[----:B------:R-:W-:Y:S06]  /*7420*/  @P1 BRA `(.L_x_171) ;  /* 0x0000000400541947 */ /* 0x000fec0003800000 */
[----:B------:R-:W0:Y:S01]  /*7430*/  S2UR UR7, SR_CTAID.X ;  /* 0x00000000000779c3 */ /* 0x000e220000002500 */
[----:B------:R-:W-:Y:S01]  /*7440*/  ULDC.64 UR8, c[0x0][0x628] ;  /* 0x00018a0000087ab9 */ /* 0x000fe20000000a00 */
[----:B------:R-:W-:Y:S01]  /*7450*/  ULDC UR10, c[0x0][0x150] ;  /* 0x00005400000a7ab9 */ /* 0x000fe20000000800 */
[----:B------:R-:W-:Y:S01]  /*7460*/  ISETP.NE.U32.AND P1, PT, RZ, UR8, PT ;  /* 0x00000008ff007c0c */ /* 0x000fe2000bf25070 */
[----:B------:R-:W-:Y:S01]  /*7470*/  ULDC UR11, c[0x0][0x630] ;  /* 0x00018c00000b7ab9 */ /* 0x000fe20000000800 */
[----:B------:R-:W-:Y:S01]  /*7480*/  ULDC UR14, c[0x0][0x154] ;  /* 0x00005500000e7ab9 */ /* 0x000fe20000000800 */
[----:B------:R-:W-:Y:S01]  /*7490*/  IMAD.MOV.U32 R2, RZ, RZ, R16 ;  /* 0x000000ffff027224 */ /* 0x000fe200078e0010 */
[----:B------:R-:W-:Y:S01]  /*74a0*/  ISETP.NE.AND.EX P1, PT, RZ, UR9, PT, P1 ;  /* 0x00000009ff007c0c */ /* 0x000fe2000bf25310 */
[----:B------:R-:W1:Y:S01]  /*74b0*/  S2UR UR12, SR_CTAID.Y ;  /* 0x00000000000c79c3 */ /* 0x000e620000002600 */
[----:B0-----:R-:W-:-:S05]  /*74c0*/  I2FP.F32.U32 R3, UR7 ;  /* 0x0000000700037c45 */ /* 0x001fca0008201000 */
[----:B------:R-:W-:Y:S01]  /*74d0*/  FMUL R10, R3, UR10 ;  /* 0x0000000a030a7c20 */ /* 0x000fe20008400000 */
[----:B------:R-:W-:-:S05]  /*74e0*/  IMAD.MOV.U32 R3, RZ, RZ, R17 ;  /* 0x000000ffff037224 */ /* 0x000fca00078e0011 */
[----:B------:R-:W-:Y:S05]  /*74f0*/  @!P1 BRA `(.L_x_172) ;  /* 0x0000000000289947 */ /* 0x000fea0003800000 */
[----:B------:R-:W-:Y:S02]  /*7500*/  ULDC UR10, c[0x0][0x634] ;  /* 0x00018d00000a7ab9 */ /* 0x000fe40000000800 */
[----:B------:R-:W-:-:S05]  /*7510*/  IADD3 R7, P1, R16, UR10, RZ ;  /* 0x0000000a10077c10 */ /* 0x000fca000ff3e0ff */
[----:B------:R-:W-:-:S04]  /*7520*/  IMAD.X R11, RZ, RZ, R17, P1 ;  /* 0x000000ffff0b7224 */ /* 0x000fc800008e0611 */
[----:B------:R-:W-:-:S04]  /*7530*/  IMAD.WIDE.U32 R4, R11, UR8, RZ ;  /* 0x000000080b047c25 */ /* 0x000fc8000f8e00ff */
[----:B------:R-:W-:-:S04]  /*7540*/  IMAD.WIDE.U32 R4, P1, R7, UR9, R4 ;  /* 0x0000000907047c25 */ /* 0x000fc8000f820004 */
[----:B------:R-:W-:-:S04]  /*7550*/  IMAD.WIDE.U32 R6, R7, UR8, RZ ;  /* 0x0000000807067c25 */ /* 0x000fc8000f8e00ff */
[----:B------:R-:W-:Y:S01]  /*7560*/  IMAD.X R3, RZ, RZ, RZ, P1 ;  /* 0x000000ffff037224 */ /* 0x000fe200008e06ff */
[----:B------:R-:W-:Y:S01]  /*7570*/  IADD3 RZ, P1, R7, R4, RZ ;  /* 0x0000000407ff7210 */ /* 0x000fe20007f3e0ff */
[----:B------:R-:W-:-:S04]  /*7580*/  IMAD.MOV.U32 R2, RZ, RZ, R5 ;  /* 0x000000ffff027224 */ /* 0x000fc800078e0005 */
[----:B------:R-:W-:-:S08]  /*7590*/  IMAD.WIDE.U32.X R2, R11, UR9, R2, P1 ;  /* 0x000000090b027c25 */ /* 0x000fd000088e0402 */
.L_x_172:
[--C-:B------:R-:W-:Y:S01]  /*75a0*/  SHF.R.U64 R19, R2, UR11, R3.reuse ;  /* 0x0000000b02137c19 */ /* 0x100fe20008001203 */
[----:B------:R-:W0:Y:S01]  /*75b0*/  F2I.U32.TRUNC.NTZ R10, R10 ;  /* 0x0000000a000a7305 */ /* 0x000e22000020f000 */
[----:B------:R-:W-:Y:S01]  /*75c0*/  SHF.R.U32.HI R2, RZ, UR11, R3 ;  /* 0x0000000bff027c19 */ /* 0x000fe20008011603 */
[----:B------:R-:W-:Y:S01]  /*75d0*/  ULDC.64 UR8, c[0x0][0x620] ;  /* 0x0001880000087ab9 */ /* 0x000fe20000000a00 */
[----:B------:R-:W-:Y:S01]  /*75e0*/  IADD3 R5, P1, RZ, -R19, RZ ;  /* 0x80000013ff057210 */ /* 0x000fe20007f3e0ff */
[----:B------:R-:W2:Y:S01]  /*75f0*/  LDC R15, c[0x0][0x610] ;  /* 0x00018400ff0f7b82 */ /* 0x000ea20000000800 */
[----:B-1----:R-:W-:Y:S01]  /*7600*/  I2FP.F32.U32 R4, UR12 ;  /* 0x0000000c00047c45 */ /* 0x002fe20008201000 */
[----:B------:R-:W-:Y:S01]  /*7610*/  ULDC UR11, c[0x0][0x658] ;  /* 0x00019600000b7ab9 */ /* 0x000fe20000000800 */
[----:B------:R-:W-:Y:S01]  /*7620*/  ULDC UR16, c[0x0][0x648] ;  /* 0x0001920000107ab9 */ /* 0x000fe20000000800 */
[----:B------:R-:W-:Y:S02]  /*7630*/  IMAD.X R2, RZ, RZ, ~R2, P1 ;  /* 0x000000ffff027224 */ /* 0x000fe400008e0e02 */
[----:B------:R-:W-:Y:S01]  /*7640*/  FMUL R6, R4, UR14 ;  /* 0x0000000e04067c20 */ /* 0x000fe20008400000 */
[----:B------:R-:W-:Y:S01]  /*7650*/  ULDC.64 UR14, c[0x0][0x640] ;  /* 0x00019000000e7ab9 */ /* 0x000fe20000000a00 */
[----:B------:R-:W-:Y:S01]  /*7660*/  IMAD R4, R2, UR8, RZ ;  /* 0x0000000802047c24 */ /* 0x000fe2000f8e02ff */
[----:B------:R-:W-:Y:S01]  /*7670*/  ISETP.NE.U32.AND P1, PT, RZ, UR14, PT ;  /* 0x0000000eff007c0c */ /* 0x000fe2000bf25070 */
[C---:B------:R-:W-:Y:S01]  /*7680*/  IMAD.WIDE.U32 R2, R5.reuse, UR8, R16 ;  /* 0x0000000805027c25 */ /* 0x040fe2000f8e0010 */
[----:B0-----:R-:W-:Y:S01]  /*7690*/  R2UR UR8, R10 ;  /* 0x000000000a0872ca */ /* 0x001fe200000e0000 */
[----:B------:R-:W0:Y:S01]  /*76a0*/  F2I.U32.TRUNC.NTZ R6, R6 ;  /* 0x0000000600067305 */ /* 0x000e22000020f000 */
[----:B------:R-:W-:Y:S01]  /*76b0*/  ISETP.NE.AND.EX P1, PT, RZ, UR15, PT, P1 ;  /* 0x0000000fff007c0c */ /* 0x000fe2000bf25310 */
[----:B------:R-:W-:Y:S01]  /*76c0*/  IMAD R5, R5, UR9, R4 ;  /* 0x0000000905057c24 */ /* 0x000fe2000f8e0204 */
[----:B------:R-:W-:-:S03]  /*76d0*/  ULDC UR9, c[0x0][0x618] ;  /* 0x0001860000097ab9 */ /* 0x000fc60000000800 */
[----:B------:R-:W-:-:S05]  /*76e0*/  IMAD.IADD R3, R3, 0x1, R5 ;  /* 0x0000000103037824 */ /* 0x000fca00078e0205 */
[--C-:B------:R-:W-:Y:S02]  /*76f0*/  SHF.R.U64 R10, R2, UR9, R3.reuse ;  /* 0x00000009020a7c19 */ /* 0x100fe40008001203 */
[----:B------:R-:W-:Y:S01]  /*7700*/  SHF.R.U32.HI R3, RZ, UR9, R3 ;  /* 0x00000009ff037c19 */ /* 0x000fe20008011603 */
[----:B------:R-:W-:Y:S01]  /*7710*/  ULDC UR9, c[0x0][0x608] ;  /* 0x0001820000097ab9 */ /* 0x000fe20000000800 */
[----:B0-----:R-:W-:Y:S02]  /*7720*/  R2UR UR10, R6 ;  /* 0x00000000060a72ca */ /* 0x001fe400000e0000 */
[--C-:B------:R-:W-:Y:S02]  /*7730*/  SHF.R.U64 R12, R10, UR9, R3.reuse ;  /* 0x000000090a0c7c19 */ /* 0x100fe40008001203 */
[----:B------:R-:W-:Y:S01]  /*7740*/  SHF.R.U32.HI R3, RZ, UR9, R3 ;  /* 0x00000009ff037c19 */ /* 0x000fe20008011603 */
[----:B------:R-:W-:-:S03]  /*7750*/  UIADD3 UR9, -UR8, URZ, URZ ;  /* 0x0000003f08097290 */ /* 0x000fc6000fffe13f */
[--C-:B------:R-:W-:Y:S01]  /*7760*/  SHF.R.U64 R13, R12, UR11, R3.reuse ;  /* 0x0000000b0c0d7c19 */ /* 0x100fe20008001203 */
[----:B------:R-:W-:Y:S01]  /*7770*/  ULDC UR8, c[0x0][0x144] ;  /* 0x0000510000087ab9 */ /* 0x000fe20000000800 */
[----:B------:R-:W-:-:S03]  /*7780*/  SHF.R.U32.HI R3, RZ, UR11, R3 ;  /* 0x0000000bff037c19 */ /* 0x000fc60008011603 */
[----:B------:R-:W-:Y:S01]  /*7790*/  IMAD.MOV.U32 R2, RZ, RZ, R13 ;  /* 0x000000ffff027224 */ /* 0x000fe200078e000d */
[----:B------:R-:W-:Y:S06]  /*77a0*/  @!P1 BRA `(.L_x_173) ;  /* 0x0000000000289947 */ /* 0x000fec0003800000 */
        /* <DEDUP_REMOVED lines=10> */
.L_x_173:
[----:B------:R-:W-:Y:S01]  /*7850*/  UISETP.NE.AND UP0, UPT, UR38, URZ, UPT ;  /* 0x0000003f2600728c */ /* 0x000fe2000bf05270 */
[----:B------:R-:W-:Y:S01]  /*7860*/  SHF.R.U64 R3, R2, UR16, R3 ;  /* 0x0000001002037c19 */ /* 0x000fe20008001203 */
[----:B------:R-:W-:Y:S01]  /*7870*/  UIADD3 UR10, -UR10, URZ, URZ ;  /* 0x0000003f0a0a7290 */ /* 0x000fe2000fffe13f */
[----:B------:R-:W-:Y:S01]  /*7880*/  LOP3.LUT R2, R12, UR6, RZ, 0xc0, !PT ;  /* 0x000000060c027c12 */ /* 0x000fe2000f8ec0ff */
[----:B------:R-:W-:Y:S01]  /*7890*/  UIMAD UR7, UR8, UR9, UR7 ;  /* 0x00000009080772a4 */ /* 0x000fe2000f8e0207 */
[----:B------:R-:W-:Y:S01]  /*78a0*/  LOP3.LUT R5, R10, UR4, RZ, 0xc0, !PT ;  /* 0x000000040a057c12 */ /* 0x000fe2000f8ec0ff */
[----:B------:R-:W-:Y:S01]  /*78b0*/  IMAD.MOV R4, RZ, RZ, -R3 ;  /* 0x000000ffff047224 */ /* 0x000fe200078e0a03 */
[----:B------:R-:W-:Y:S01]  /*78c0*/  ULDC UR8, c[0x0][0x148] ;  /* 0x0000520000087ab9 */ /* 0x000fe20000000800 */
[----:B------:R-:W-:Y:S01]  /*78d0*/  IMAD R18, R3, UR5, R2 ;  /* 0x0000000503127c24 */ /* 0x000fe2000f8e0202 */
[----:B------:R-:W-:Y:S01]  /*78e0*/  PLOP3.LUT P1, PT, PT, PT, UP0, 0x80, 0x0 ;  /* 0x000000000000781c */ /* 0x000fe20003f2f008 */
[----:B------:R-:W-:Y:S01]  /*78f0*/  IMAD.MOV.U32 R3, RZ, RZ, 0x1 ;  /* 0x00000001ff037424 */ /* 0x000fe200078e00ff */
[----:B------:R-:W-:-:S03]  /*7900*/  @UP0 UIMAD UR7, UR8, UR10, UR12 ;  /* 0x0000000a080702a4 */ /* 0x000fc6000f8e020c */
[----:B------:R-:W-:Y:S02]  /*7910*/  ULDC UR8, c[0x0][0x638] ;  /* 0x00018e0000087ab9 */ /* 0x000fe40000000800 */
[----:B------:R-:W-:Y:S02]  /*7920*/  IMAD R2, R4, UR8, R13 ;  /* 0x0000000804027c24 */ /* 0x000fe4000f8e020d */
[----:B--2---:R-:W-:Y:S01]  /*7930*/  IMAD R18, R18, R15, UR7 ;  /* 0x0000000712127e24 */ /* 0x004fe2000f8e020f */
[----:B------:R-:W-:Y:S02]  /*7940*/  ULDC UR7, c[0x0][0x600] ;  /* 0x0001800000077ab9 */ /* 0x000fe40000000800 */
[----:B------:R-:W-:-:S05]  /*7950*/  IMAD R5, R2, UR7, R5 ;  /* 0x0000000702057c24 */ /* 0x000fca000f8e0205 */
[----:B------:R-:W-:Y:S02]  /*7960*/  SEL R2, R5, R18, !P1 ;  /* 0x0000001205027207 */ /* 0x000fe40004800000 */
[----:B------:R-:W-:-:S07]  /*7970*/  SEL R18, R18, R5, !P1 ;  /* 0x0000000512127207 */ /* 0x000fce0004800000 */
.L_x_171:
[----:B------:R-:W-:Y:S05]  /*7980*/  BSYNC B1 ;  /* 0x0000000000017941 */ /* 0x000fea0003800000 */
.L_x_170:
[----:B------:R-:W-:-:S13]  /*7990*/  LOP3.LUT P1, RZ, R3, 0xff, RZ, 0xc0, !PT ;  /* 0x000000ff03ff7812 */ /* 0x000fda000782c0ff */
[----:B------:R-:W-:Y:S05]  /*79a0*/  @P1 BRA `(.L_x_174) ;  /* 0xfffffff400081947 */ /* 0x000fea000383ffff */
[----:B------:R-:W-:Y:S05]  /*79b0*/  BSYNC B0 ;  /* 0x0000000000007941 */ /* 0x000fea0003800000 */
.L_x_162:
[----:B------:R-:W-:-:S03]  /*79c0*/  UMOV UR7, 0xffffffff ;  /* 0xffffffff00077882 */ /* 0x000fc60000000000 */
[----:B------:R-:W-:Y:S05]  /*79d0*/  BRA.DIV UR7, `(.L_x_175) ;  /* 0x0000000607447947 */ /* 0x000fea000b800000 */
[----:B------:R-:W-:-:S13]  /*79e0*/  ELECT P6, URZ, PT ;  /* 0x00000000003f782f */ /* 0x000fda00038c0000 */
.L_x_191:
[----:B------:R-:W-:Y:S04]  /*79f0*/  BSSY B0, `(.L_x_176) ;  /* 0x000002c000007945 */ /* 0x000fe80003800000 */
[----:B------:R-:W-:Y:S05]  /*7a00*/  @!P6 BRA `(.L_x_177) ;  /* 0x0000000000a8e947 */ /* 0x000fea0003800000 */
[----:B------:R-:W-:-:S04]  /*7a10*/  ULOP3.LUT UR7, UR40, 0x2, URZ, 0xfc, !UPT ;  /* 0x0000000228077892 */ /* 0x000fc8000f8efc3f */
[----:B------:R-:W-:-:S06]  /*7a20*/  UISETP.NE.AND UP0, UPT, UR7, 0x3, UPT ;  /* 0x000000030700788c */ /* 0x000fcc000bf05270 */
[----:B------:R-:W-:-:S13]  /*7a30*/  PLOP3.LUT P0, PT, PT, PT, UP0, 0x80, 0x0 ;  /* 0x000000000000781c */ /* 0x000fda0003f0f008 */
[----:B------:R-:W-:Y:S05]  /*7a40*/  @!P0 BRA `(.L_x_178) ;  /* 0x0000000000048947 */ /* 0x000fea0003800000 */
[----:B------:R-:W-:Y:S01]  /*7a50*/  BPT.TRAP 0x1 ;  /* 0x000000040000795c */ /* 0x000fe20000300000 */
.L_x_178:
[----:B------:R-:W0:Y:S01]  /*7a60*/  S2R R3, SR_CgaCtaId ;  /* 0x0000000000037919 */ /* 0x000e220000008800 */
[----:B------:R-:W-:-:S04]  /*7a70*/  MOV R2, 0x400 ;  /* 0x0000040000027802 */ /* 0x000fc80000000f00 */
[----:B0-----:R-:W-:Y:S02]  /*7a80*/  LEA R3, R3, R2, 0x18 ;  /* 0x0000000203037211 */ /* 0x001fe400078ec0ff */
[----:B------:R-:W-:-:S03]  /*7a90*/  SHF.L.U32 R2, R8, 0x1f, RZ ;  /* 0x0000001f08027819 */ /* 0x000fc600000006ff */
[----:B------:R-:W-:-:S04]  /*7aa0*/  VIADD R3, R3, 0x20 ;  /* 0x0000002003037836 */ /* 0x000fc80000000000 */
[C---:B------:R-:W-:Y:S02]  /*7ab0*/  IMAD R7, R0.reuse, 0x8, R3 ;  /* 0x0000000800077824 */ /* 0x040fe400078e0203 */
[----:B------:R-:W-:Y:S02]  /*7ac0*/  VIADD R0, R0, 0x1 ;  /* 0x0000000100007836 */ /* 0x000fe40000000000 */
[----:B------:R-:W0:Y:S03]  /*7ad0*/  SYNCS.PHASECHK.TRANS64.TRYWAIT P0, [R7+URZ], R2 ;  /* 0x00000002070075a7 */ /* 0x000e26000800017f */
[----:B------:R-:W-:-:S04]  /*7ae0*/  ISETP.NE.AND P1, PT, R0, 0x4, PT ;  /* 0x000000040000780c */ /* 0x000fc80003f25270 */
[----:B------:R-:W-:Y:S02]  /*7af0*/  SEL R5, RZ, 0x1, P1 ;  /* 0x00000001ff057807 */ /* 0x000fe40000800000 */
[----:B------:R-:W-:Y:S02]  /*7b00*/  SEL R0, R0, RZ, P1 ;  /* 0x000000ff00007207 */ /* 0x000fe40000800000 */
[----:B------:R-:W-:-:S03]  /*7b10*/  LOP3.LUT R5, R8, R5, RZ, 0x3c, !PT ;  /* 0x0000000508057212 */ /* 0x000fc600078e3cff */
[----:B------:R-:W-:Y:S01]  /*7b20*/  IMAD R9, R0, 0x8, R3 ;  /* 0x0000000800097824 */ /* 0x000fe200078e0203 */
[----:B------:R-:W-:Y:S01]  /*7b30*/  SHF.L.U32 R4, R5, 0x1f, RZ ;  /* 0x0000001f05047819 */ /* 0x000fe200000006ff */
[----:B0-----:R-:W-:Y:S06]  /*7b40*/  @!P0 BRA `(.L_x_179) ;  /* 0x0000000400088947 */ /* 0x001fec0003800000 */
.L_x_192:
[----:B------:R-:W1:Y:S01]  /*7b50*/  SYNCS.PHASECHK.TRANS64.TRYWAIT P0, [R9+URZ], R4 ;  /* 0x00000004090075a7 */ /* 0x000e62000800017f */
[----:B------:R-:W-:-:S05]  /*7b60*/  VIADD R0, R0, 0x1 ;  /* 0x0000000100007836 */ /* 0x000fca0000000000 */
[----:B------:R-:W-:-:S04]  /*7b70*/  ISETP.NE.AND P1, PT, R0, 0x4, PT ;  /* 0x000000040000780c */ /* 0x000fc80003f25270 */
[----:B0-----:R-:W-:Y:S02]  /*7b80*/  SEL R2, RZ, 0x1, P1 ;  /* 0x00000001ff027807 */ /* 0x001fe40000800000 */
[----:B------:R-:W-:Y:S02]  /*7b90*/  SEL R0, R0, RZ, P1 ;  /* 0x000000ff00007207 */ /* 0x000fe40000800000 */
[----:B------:R-:W-:-:S03]  /*7ba0*/  LOP3.LUT R7, R5, R2, RZ, 0x3c, !PT ;  /* 0x0000000205077212 */ /* 0x000fc600078e3cff */
[----:B------:R-:W-:Y:S01]  /*7bb0*/  IMAD R6, R0, 0x8, R3 ;  /* 0x0000000800067824 */ /* 0x000fe200078e0203 */
[----:B------:R-:W-:Y:S01]  /*7bc0*/  SHF.L.U32 R5, R7, 0x1f, RZ ;  /* 0x0000001f07057819 */ /* 0x000fe200000006ff */
[----:B-1----:R-:W-:Y:S06]  /*7bd0*/  @!P0 BRA `(.L_x_180) ;  /* 0x0000000000f88947 */ /* 0x002fec0003800000 */
.L_x_193:
[----:B------:R-:W1:Y:S01]  /*7be0*/  SYNCS.PHASECHK.TRANS64.TRYWAIT P0, [R6+URZ], R5 ;  /* 0x00000005060075a7 */ /* 0x000e62000800017f */
[----:B------:R-:W-:-:S05]  /*7bf0*/  VIADD R0, R0, 0x1 ;  /* 0x0000000100007836 */ /* 0x000fca0000000000 */
[----:B------:R-:W-:-:S04]  /*7c00*/  ISETP.NE.AND P1, PT, R0, 0x4, PT ;  /* 0x000000040000780c */ /* 0x000fc80003f25270 */
[----:B------:R-:W-:Y:S02]  /*7c10*/  SEL R2, RZ, 0x1, P1 ;  /* 0x00000001ff027807 */ /* 0x000fe40000800000 */
[----:B------:R-:W-:Y:S02]  /*7c20*/  SEL R0, R0, RZ, P1 ;  /* 0x000000ff00007207 */ /* 0x000fe40000800000 */
[----:B------:R-:W-:Y:S01]  /*7c30*/  LOP3.LUT R2, R7, R2, RZ, 0x3c, !PT ;  /* 0x0000000207027212 */ /* 0x000fe200078e3cff */
[----:B-1----:R-:W-:Y:S06]  /*7c40*/  @!P0 BRA `(.L_x_181) ;  /* 0x0000000000f08947 */ /* 0x002fec0003800000 */
.L_x_194:
[----:B------:R-:W-:Y:S01]  /*7c50*/  IMAD R3, R0, 0x8, R3 ;  /* 0x0000000800037824 */ /* 0x000fe200078e0203 */
[----:B------:R-:W-:-:S07]  /*7c60*/  SHF.L.U32 R0, R2, 0x1f, RZ ;  /* 0x0000001f02007819 */ /* 0x000fce00000006ff */
.L_x_182:
[----:B--2---:R2:W3:Y:S02]  /*7c70*/  SYNCS.PHASECHK.TRANS64.TRYWAIT P0, [R3+URZ], R0 ;  /* 0x00000000030075a7 */ /* 0x0044e4000800017f */
[----:B---3--:R-:W-:Y:S05]  /*7c80*/  @!P0 NANOSLEEP.SYNCS 0x989680 ;  /* 0x009896800000895d */ /* 0x008fea0003900000 */
[----:B------:R-:W3:Y:S02]  /*7c90*/  @!P0 SYNCS.PHASECHK.TRANS64 P0, [R3+URZ], R0 ;  /* 0x00000000030085a7 */ /* 0x000ee4000800007f */
[----:B---3--:R-:W-:Y:S05]  /*7ca0*/  @!P0 BRA `(.L_x_182) ;  /* 0xfffffffc00f08947 */ /* 0x008fea000383ffff */
.L_x_177:
[----:B------:R-:W-:Y:S05]  /*7cb0*/  BSYNC B0 ;  /* 0x0000000000007941 */ /* 0x000fea0003800000 */
.L_x_176:
[----:B------:R-:W-:Y:S05]  /*7cc0*/  EXIT ;  /* 0x000000000000794d */ /* 0x000fea0003800000 */
.L_x_14:
[----:B0-----:R0:W1:Y:S02]  /*7cd0*/  SYNCS.PHASECHK.TRANS64.TRYWAIT P0, [R95+URZ+-0x8], R0 ;  /* 0xfffff8005f0075a7 */ /* 0x001064000800017f */
[----:B-1----:R-:W-:Y:S05]  /*7ce0*/  @!P0 NANOSLEEP.SYNCS 0x989680 ;  /* 0x009896800000895d */ /* 0x002fea0003900000 */
[----:B------:R-:W1:Y:S02]  /*7cf0*/  @!P0 SYNCS.PHASECHK.TRANS64 P0, [R95+URZ+-0x8], R0 ;  /* 0xfffff8005f0085a7 */ /* 0x000e64000800007f */
[----:B-1----:R-:W-:Y:S05]  /*7d00*/  @!P0 BRA `(.L_x_14) ;  /* 0xfffffffc00f08947 */ /* 0x002fea000383ffff */
[----:B------:R-:W-:Y:S05]  /*7d10*/  BRA `(.L_x_183) ;  /* 0xffffff98004c7947 */ /* 0x000fea000383ffff */
.L_x_19:
[----:B-1----:R1:W2:Y:S02]  /*7d20*/  SYNCS.PHASECHK.TRANS64.TRYWAIT P1, [R3+URZ], R0 ;  /* 0x00000000030075a7 */ /* 0x0022a4000802017f */
[----:B--2---:R-:W-:Y:S05]  /*7d30*/  @!P1 NANOSLEEP.SYNCS 0x989680 ;  /* 0x009896800000995d */ /* 0x004fea0003900000 */
[----:B------:R-:W2:Y:S02]  /*7d40*/  @!P1 SYNCS.PHASECHK.TRANS64 P1, [R3+URZ], R0 ;  /* 0x00000000030095a7 */ /* 0x000ea4000802007f */
[----:B--2---:R-:W-:Y:S05]  /*7d50*/  @!P1 BRA `(.L_x_19) ;  /* 0xfffffffc00f09947 */ /* 0x004fea000383ffff */
[----:B------:R-:W-:Y:S05]  /*7d60*/  BRA `(.L_x_18) ;  /* 0xffffff9800c47947 */ /* 0x000fea000383ffff */
.L_x_24:
[----:B-1----:R-:W-:-:S04]  /*7d70*/  IMAD.U32 R4, RZ, RZ, UR4 ;  /* 0x00000004ff047e24 */ /* 0x002fc8000f8e00ff */
[----:B------:R1:W2:Y:S03]  /*7d80*/  SYNCS.PHASECHK.TRANS64.TRYWAIT P1, [R4+URZ], R3 ;  /* 0x00000003040075a7 */ /* 0x0002a6000802017f */
[----:B--2---:R-:W-:Y:S05]  /*7d90*/  @!P1 NANOSLEEP.SYNCS 0x989680 ;  /* 0x009896800000995d */ /* 0x004fea0003900000 */
[----:B------:R-:W2:Y:S02]  /*7da0*/  @!P1 SYNCS.PHASECHK.TRANS64 P1, [R4+URZ], R3 ;  /* 0x00000003040095a7 */ /* 0x000ea4000802007f */
[----:B--2---:R-:W-:Y:S05]  /*7db0*/  @!P1 BRA `(.L_x_24) ;  /* 0xfffffffc00ec9947 */ /* 0x004fea000383ffff */
[----:B------:R-:W-:Y:S05]  /*7dc0*/  BRA `(.L_x_23) ;  /* 0xffffffa000047947 */ /* 0x000fea000383ffff */
.L_x_30:
[----:B0-----:R0:W1:Y:S02]  /*7dd0*/  SYNCS.PHASECHK.TRANS64.TRYWAIT P0, [R95+URZ+0x8], R0 ;  /* 0x000008005f0075a7 */ /* 0x001064000800017f */
[----:B-1----:R-:W-:Y:S05]  /*7de0*/  @!P0 NANOSLEEP.SYNCS 0x989680 ;  /* 0x009896800000895d */ /* 0x002fea0003900000 */
[----:B------:R-:W1:Y:S02]  /*7df0*/  @!P0 SYNCS.PHASECHK.TRANS64 P0, [R95+URZ+0x8], R0 ;  /* 0x000008005f0085a7 */ /* 0x000e64000800007f */
[----:B-1----:R-:W-:Y:S05]  /*7e00*/  @!P0 BRA `(.L_x_30) ;  /* 0xfffffffc00f08947 */ /* 0x002fea000383ffff */
[----:B------:R-:W-:Y:S05]  /*7e10*/  BRA `(.L_x_184) ;  /* 0xffffffa4007c7947 */ /* 0x000fea000383ffff */
.L_x_163:
[----:B------:R-:W-:Y:S01]  /*7e20*/  BSSY B1, `(.L_x_185) ;  /* 0x0000006000017945 */ /* 0x000fe20003800000 */
[----:B------:R-:W-:-:S07]  /*7e30*/  IMAD.MOV.U32 R15, RZ, RZ, -0x1 ;  /* 0xffffffffff0f7424 */ /* 0x000fce00078e00ff */
[----:B------:R-:W-:Y:S05]  /*7e40*/  WARPSYNC.COLLECTIVE R15, `(.L_x_186) ;  /* 0x000000000f0c7348 */ /* 0x000fea0003c00000 */
[----:B------:R-:W-:Y:S02]  /*7e50*/  ELECT P6, UR62, PT ;  /* 0x00000000003e782f */ /* 0x000fe400038c0000 */
[----:B------:R-:W-:Y:S01]  /*7e60*/  MOV R14, UR62 ;  /* 0x0000003e000e7c02 */ /* 0x000fe20008000f00 */
[----:B------:R-:W-:Y:S10]  /*7e70*/  ENDCOLLECTIVE ;  /* 0x000000000000791b */ /* 0x000ff40003800000 */
.L_x_186:
[----:B------:R-:W-:Y:S05]  /*7e80*/  BSYNC B1 ;  /* 0x0000000000017941 */ /* 0x000fea0003800000 */
.L_x_185:
[----:B------:R-:W-:Y:S05]  /*7e90*/  BRA `(.L_x_187) ;  /* 0xffffffec00d87947 */ /* 0x000fea000383ffff */
.L_x_166:
[----:B-1----:R1:W2:Y:S02]  /*7ea0*/  SYNCS.PHASECHK.TRANS64.TRYWAIT P1, [R7+URZ+0x20], R4 ;  /* 0x00002004070075a7 */ /* 0x0022a4000802017f */
[----:B--2---:R-:W-:Y:S05]  /*7eb0*/  @!P1 NANOSLEEP.SYNCS 0x989680 ;  /* 0x009896800000995d */ /* 0x004fea0003900000 */
[----:B------:R-:W2:Y:S02]  /*7ec0*/  @!P1 SYNCS.PHASECHK.TRANS64 P1, [R7+URZ+0x20], R4 ;  /* 0x00002004070095a7 */ /* 0x000ea4000802007f */
[----:B--2---:R-:W-:Y:S05]  /*7ed0*/  @!P1 BRA `(.L_x_166) ;  /* 0xfffffffc00f09947 */ /* 0x004fea000383ffff */
[----:B------:R-:W-:Y:S05]  /*7ee0*/  BRA `(.L_x_188) ;  /* 0xfffffff0000c7947 */ /* 0x000fea000383ffff */
.L_x_175:
[----:B------:R-:W-:Y:S01]  /*7ef0*/  BSSY B0, `(.L_x_189) ;  /* 0x0000006000007945 */ /* 0x000fe20003800000 */
[----:B------:R-:W-:-:S07]  /*7f00*/  IMAD.MOV.U32 R15, RZ, RZ, -0x1 ;  /* 0xffffffffff0f7424 */ /* 0x000fce00078e00ff */
[----:B------:R-:W-:Y:S05]  /*7f10*/  WARPSYNC.COLLECTIVE R15, `(.L_x_190) ;  /* 0x000000000f0c7348 */ /* 0x000fea0003c00000 */
[----:B------:R-:W-:Y:S02]  /*7f20*/  ELECT P6, UR62, PT ;  /* 0x00000000003e782f */ /* 0x000fe400038c0000 */
[----:B------:R-:W-:Y:S01]  /*7f30*/  MOV R14, UR62 ;  /* 0x0000003e000e7c02 */ /* 0x000fe20008000f00 */
[----:B------:R-:W-:Y:S10]  /*7f40*/  ENDCOLLECTIVE ;  /* 0x000000000000791b */ /* 0x000ff40003800000 */
.L_x_190:
[----:B------:R-:W-:Y:S05]  /*7f50*/  BSYNC B0 ;  /* 0x0000000000007941 */ /* 0x000fea0003800000 */
.L_x_189:
[----:B------:R-:W-:Y:S05]  /*7f60*/  BRA `(.L_x_191) ;  /* 0xfffffff800a07947 */ /* 0x000fea000383ffff */
.L_x_179:
[----:B0-----:R0:W1:Y:S02]  /*7f70*/  SYNCS.PHASECHK.TRANS64.TRYWAIT P0, [R7+URZ], R2 ;  /* 0x00000002070075a7 */ /* 0x001064000800017f */
[----:B-1----:R-:W-:Y:S05]  /*7f80*/  @!P0 NANOSLEEP.SYNCS 0x989680 ;  /* 0x009896800000895d */ /* 0x002fea0003900000 */
[----:B------:R-:W1:Y:S02]  /*7f90*/  @!P0 SYNCS.PHASECHK.TRANS64 P0, [R7+URZ], R2 ;  /* 0x00000002070085a7 */ /* 0x000e64000800007f */
[----:B-1----:R-:W-:Y:S05]  /*7fa0*/  @!P0 BRA `(.L_x_179) ;  /* 0xfffffffc00f08947 */ /* 0x002fea000383ffff */
[----:B------:R-:W-:Y:S05]  /*7fb0*/  BRA `(.L_x_192) ;  /* 0xfffffff800e47947 */ /* 0x000fea000383ffff */
.L_x_180:
[----:B0-----:R0:W1:Y:S02]  /*7fc0*/  SYNCS.PHASECHK.TRANS64.TRYWAIT P0, [R9+URZ], R4 ;  /* 0x00000004090075a7 */ /* 0x001064000800017f */
[----:B-1----:R-:W-:Y:S05]  /*7fd0*/  @!P0 NANOSLEEP.SYNCS 0x989680 ;  /* 0x009896800000895d */ /* 0x002fea0003900000 */
[----:B------:R-:W1:Y:S02]  /*7fe0*/  @!P0 SYNCS.PHASECHK.TRANS64 P0, [R9+URZ], R4 ;  /* 0x00000004090085a7 */ /* 0x000e64000800007f */
[----:B-1----:R-:W-:Y:S05]  /*7ff0*/  @!P0 BRA `(.L_x_180) ;  /* 0xfffffffc00f08947 */ /* 0x002fea000383ffff */
[----:B------:R-:W-:Y:S05]  /*8000*/  BRA `(.L_x_193) ;  /* 0xfffffff800f47947 */ /* 0x000fea000383ffff */
.L_x_181:
[----:B-1----:R1:W2:Y:S02]  /*8010*/  SYNCS.PHASECHK.TRANS64.TRYWAIT P0, [R6+URZ], R5 ;  /* 0x00000005060075a7 */ /* 0x0022a4000800017f */
[----:B--2---:R-:W-:Y:S05]  /*8020*/  @!P0 NANOSLEEP.SYNCS 0x989680 ;  /* 0x009896800000895d */ /* 0x004fea0003900000 */
[----:B------:R-:W2:Y:S02]  /*8030*/  @!P0 SYNCS.PHASECHK.TRANS64 P0, [R6+URZ], R5 ;  /* 0x00000005060085a7 */ /* 0x000ea4000800007f */
[----:B--2---:R-:W-:Y:S05]  /*8040*/  @!P0 BRA `(.L_x_181) ;  /* 0xfffffffc00f08947 */ /* 0x004fea000383ffff */
[----:B------:R-:W-:Y:S05]  /*8050*/  BRA `(.L_x_194) ;  /* 0xfffffff800fc7947 */ /* 0x000fea000383ffff */
.L_x_195:
[----:B------:R-:W-:-:S00]  /*8060*/  BRA `(.L_x_195) ;  /* 0xfffffffc00fc7947 */ /* 0x000fc0000383ffff */
[----:B------:R-:W-:-:S00]  /*8070*/  NOP ;  /* 0x0000000000007918 */ /* 0x000fc00000000000 */
        /* <DEDUP_REMOVED lines=8> */
.L_x_196:


//--------------------- .nv.global.init           --------------------------
	.section	.nv.global.init,"aw",@progbits
.nv.global.init:
	.type		$str$22,@object
	.size		$str$22,($str$23 - $str$22)
$str$22:
        /*0000*/ 	.byte	0x6b, 0x5f, 0x74, 0x69, 0x6c, 0x65, 0x5f, 0x63, 0x6f, 0x75, 0x6e, 0x74, 0x20, 0x3e, 0x3d, 0x20
        /*0010*/ 	.byte	0x31, 0x00
	.type		$str$23,@object
	.size		$str$23,(__unnamed_1 - $str$23)
$str$23:
        /*0012*/ 	.byte	0x2f, 0x74, 0x6d, 0x70, 0x2f, 0x63, 0x75, 0x74, 0x6c, 0x61, 0x73, 0x73, 0x5f, 0x73, 0x77, 0x65
        /*0022*/ 	.byte	0x65, 0x70, 0x5f, 0x73, 0x72, 0x63, 0x2f, 0x69, 0x6e, 0x63, 0x6c, 0x75, 0x64, 0x65, 0x2f, 0x63
        /*0032*/ 	.byte	0x75, 0x74, 0x6c, 0x61, 0x73, 0x73, 0x2f, 0x67, 0x65, 0x6d, 0x6d, 0x2f, 0x63, 0x6f, 0x6c, 0x6c
        /*0042*/ 	.byte	0x65, 0x63, 0x74, 0x69, 0x76, 0x65, 0x2f, 0x73, 0x6d, 0x39, 0x30, 0x5f, 0x6d, 0x6d, 0x61, 0x5f
        /*0052*/ 	.byte	0x74, 0x6d, 0x61, 0x5f, 0x67, 0x6d, 0x6d, 0x61, 0x5f, 0x73, 0x73, 0x5f, 0x77, 0x61, 0x72, 0x70
        /*0062*/ 	.byte	0x73, 0x70, 0x65, 0x63, 0x69, 0x61, 0x6c, 0x69, 0x7a, 0x65, 0x64, 0x2e, 0x68, 0x70, 0x70, 0x00
	.type		__unnamed_1,@object
	.size		__unnamed_1,(.L_0 - __unnamed_1)
__unnamed_1:
        /*0072*/ 	.byte	0x76, 0x6f, 0x69, 0x64, 0x20, 0x63, 0x75, 0x74, 0x6c, 0x61, 0x73, 0x73, 0x3a, 0x3a, 0x67, 0x65
        /* <DEDUP_REMOVED lines=180> */
        /*0bc2*/ 	.byte	0x5d, 0x00
.L_0:


//--------------------- .nv.shared._ZN7cutlass13device_kernelINS_4gemm6kernel13GemmUniversalIN4cute5tupleIJiiiiEEENS1_10collective13CollectiveMmaINS1_34MainloopSm90TmaGmmaWarpSpecializedILi4ENS5_IJNS4_1CILi1EEESB_SB_EEENS1_32KernelTmaWarpSpecializedPingpongEEENS5_IJNSA_ILi64EEENSA_ILi128EEESG_EEENS_10bfloat16_tENS5_IJlSB_lEEESI_SJ_NS4_8TiledMMAINS4_8MMA_AtomIJNS4_4SM904GMMA28MMA_64x128x16_F32BF16BF16_SSILNSN_5MajorE0ELSP_0ELNSN_7ScaleInE1ELSQ_1EEEEEENS4_6LayoutISC_NS5_IJNSA_ILi0EEESU_SU_EEEEENS5_IJNS4_10UnderscoreESX_SX_EEEEENS4_13SM90_TMA_LOADENS4_14ComposedLayoutINS4_7SwizzleILi3ELi4ELi3EEENS4_18smem_ptr_flag_bitsILi16EEENST_INS5_IJNSA_ILi8EEESF_EEENS5_IJSF_SB_EEEEEEEvNS4_8identityES10_S1A_vS1B_EENS_8epilogue10collective6detail29Sm90TmaWarpSpecializedAdapterINS1E_15DefaultEpilogueISI_SJ_SJ_NS1D_6thread17LinearCombinationISI_Li1EffLNS1I_9ScaleType4KindE0ELNS_15FloatRoundStyleE2ESI_EENS1_15EpilogueDefaultEEEEEvvEEEEvNT_6ParamsE --------------------------
	.section	.nv.shared._ZN7cutlass13device_kernelINS_4gemm6kernel13GemmUniversalIN4cute5tupleIJiiiiEEENS1_10collective13CollectiveMmaINS1_34MainloopSm90TmaGmmaWarpSpecializedILi4ENS5_IJNS4_1CILi1EEESB_SB_EEENS1_32KernelTmaWarpSpecializedPingpongEEENS5_IJNSA_ILi64EEENSA_ILi128EEESG_EEENS_10bfloat16_tENS5_IJlSB_lEEESI_SJ_NS4_8TiledMMAINS4_8MMA_AtomIJNS4_4SM904GMMA28MMA_64x128x16_F32BF16BF16_SSILNSN_5MajorE0ELSP_0ELNSN_7ScaleInE1ELSQ_1EEEEEENS4_6LayoutISC_NS5_IJNSA_ILi0EEESU_SU_EEEEENS5_IJNS4_10UnderscoreESX_SX_EEEEENS4_13SM90_TMA_LOADENS4_14ComposedLayoutINS4_7SwizzleILi3ELi4ELi3EEENS4_18smem_ptr_flag_bitsILi16EEENST_INS5_IJNSA_ILi8EEESF_EEENS5_IJSF_SB_EEEEEEEvNS4_8identityES10_S1A_vS1B_EENS_8epilogue10collective6detail29Sm90TmaWarpSpecializedAdapterINS1E_15DefaultEpilogueISI_SJ_SJ_NS1D_6thread17LinearCombinationISI_Li1EffLNS1I_9ScaleType4KindE0ELNS_15FloatRoundStyleE2ESI_EENS1_15EpilogueDefaultEEEEEvvEEEEvNT_6ParamsE,"aw",@nobits
	.sectionflags	@""
	.align	16
	.zero		1024


//--------------------- .nv.shared.reserved.0     --------------------------
	.section	.nv.shared.reserved.0,"aw",@nobits
	.weak		__nv_reservedSMEM_offset_0_alias
	.size		__nv_reservedSMEM_offset_0_alias, 0, 0
	.other		__nv_reservedSMEM_offset_0_alias,@"STO_CUDA_RESERVED_SHARED STV_DEFAULT"
__nv_reservedSMEM_offset_0_alias:
	.zero		0


//--------------------- .nv.global                --------------------------
	.section	.nv.global,"aw",@nobits
.nv.global:
	.type		_ZN40_INTERNAL_ed5e2ab6_4_k_cu_f1a00fdc_272674cute1_E,@object
	.size		_ZN40_INTERNAL_ed5e2ab6_4_k_cu_f1a00fdc_272674cute1_E,(_ZN40_INTERNAL_ed5e2ab6_4_k_cu_f1a00fdc_272674cuda3std3__45__cpo6cbeginE - _ZN40_INTERNAL_ed5e2ab6_4_k_cu_f1a00fdc_272674cute1_E)
_ZN40_INTERNAL_ed5e2ab6_4_k_cu_f1a00fdc_272674cute1_E:
	.zero		1
	.type		_ZN40_INTERNAL_ed5e2ab6_4_k_cu_f1a00fdc_272674cuda3std3__45__cpo6cbeginE,@object
	.size		_ZN40_INTERNAL_ed5e2ab6_4_k_cu_f1a00fdc_272674cuda3std3__45__cpo6cbeginE,(_ZN40_INTERNAL_ed5e2ab6_4_k_cu_f1a00fdc_272674cuda3std3__48in_placeE - _ZN40_INTERNAL_ed5e2ab6_4_k_cu_f1a00fdc_272674cuda3std3__45__cpo6cbeginE)
_ZN40_INTERNAL_ed5e2ab6_4_k_cu_f1a00fdc_272674cuda3std3__45__cpo6cbeginE:
	.zero		1
	.type		_ZN40_INTERNAL_ed5e2ab6_4_k_cu_f1a00fdc_272674cuda3std3__48in_placeE,@object
	.size		_ZN40_INTERNAL_ed5e2ab6_4_k_cu_f1a00fdc_272674cuda3std3__48in_placeE,(_ZN40_INTERNAL_ed5e2ab6_4_k_cu_f1a00fdc_272674cuda3std6ranges3__45__cpo9iter_moveE - _ZN40_INTERNAL_ed5e2ab6_4_k_cu_f1a00fdc_272674cuda3std3__48in_placeE)
_ZN40_INTERNAL_ed5e2ab6_4_k_cu_f1a00fdc_272674cuda3std3__48in_placeE:
	.zero		1
	.type		_ZN40_INTERNAL_ed5e2ab6_4_k_cu_f1a00fdc_272674cuda3std6ranges3__45__cpo9iter_moveE,@object
	.size		_ZN40_INTERNAL_ed5e2ab6_4_k_cu_f1a00fdc_272674cuda3std6ranges3__45__cpo9iter_moveE,(_ZN40_INTERNAL_ed5e2ab6_4_k_cu_f1a00fdc_272674cuda3std3__45__cpo5beginE - _ZN40_INTERNAL_ed5e2ab6_4_k_cu_f1a00fdc_272674cuda3std6ranges3__45__cpo9iter_moveE)
_ZN40_INTERNAL_ed5e2ab6_4_k_cu_f1a00fdc_272674cuda3std6ranges3__45__cpo9iter_moveE:
	.zero		1
	.type		_ZN40_INTERNAL_ed5e2ab6_4_k_cu_f1a00fdc_272674cuda3std3__45__cpo5beginE,@object
	.size		_ZN40_INTERNAL_ed5e2ab6_4_k_cu_f1a00fdc_272674cuda3std3__45__cpo5beginE,(_ZN40_INTERNAL_ed5e2ab6_4_k_cu_f1a00fdc_272674cuda3std3__442_GLOBAL__N__ed5e2ab6_4_k_cu_f1a00fdc_272676ignoreE - _ZN40_INTERNAL_ed5e2ab6_4_k_cu_f1a00fdc_272674cuda3std3__45__cpo5beginE)
_ZN40_INTERNAL_ed5e2ab6_4_k_cu_f1a00fdc_272674cuda3std3__45__cpo5beginE:
	.zero		1
	.type		_ZN40_INTERNAL_ed5e2ab6_4_k_cu_f1a00fdc_272674cuda3std3__442_GLOBAL__N__ed5e2ab6_4_k_cu_f1a00fdc_272676ignoreE,@object
	.size		_ZN40_INTERNAL_ed5e2ab6_4_k_cu_f1a00fdc_272674cuda3std3__442_GLOBAL__N__ed5e2ab6_4_k_cu_f1a00fdc_272676ignoreE,(_ZN40_INTERNAL_ed5e2ab6_4_k_cu_f1a00fdc_272674cute7productE - _ZN40_INTERNAL_ed5e2ab6_4_k_cu_f1a00fdc_272674cuda3std3__442_GLOBAL__N__ed5e2ab6_4_k_cu_f1a00fdc_272676ignoreE)
_ZN40_INTERNAL_ed5e2ab6_4_k_cu_f1a00fdc_272674cuda3std3__442_GLOBAL__N__ed5e2ab6_4_k_cu_f1a00fdc_272676ignoreE:
	.zero		1
	.type		_ZN40_INTERNAL_ed5e2ab6_4_k_cu_f1a00fdc_272674cute7productE,@object
	.size		_ZN40_INTERNAL_ed5e2ab6_4_k_cu_f1a00fdc_272674cute7productE,(_ZN40_INTERNAL_ed5e2ab6_4_k_cu_f1a00fdc_272674cuda3std3__45__cpo3endE - _ZN40_INTERNAL_ed5e2ab6_4_k_cu_f1a00fdc_272674cute7productE)
_ZN40_INTERNAL_ed5e2ab6_4_k_cu_f1a00fdc_272674cute7productE:
	.zero		1
	.type		_ZN40_INTERNAL_ed5e2ab6_4_k_cu_f1a00fdc_272674cuda3std3__45__cpo3endE,@object
	.size		_ZN40_INTERNAL_ed5e2ab6_4_k_cu_f1a00fdc_272674cuda3std3__45__cpo3endE,(_ZN40_INTERNAL_ed5e2ab6_4_k_cu_f1a00fdc_272674cuda3std3__419piecewise_constructE - _ZN40_INTERNAL_ed5e2ab6_4_k_cu_f1a00fdc_272674cuda3std3__45__cpo3endE)
_ZN40_INTERNAL_ed5e2ab6_4_k_cu_f1a00fdc_272674cuda3std3__45__cpo3endE:
	.zero		1
	.type		_ZN40_INTERNAL_ed5e2ab6_4_k_cu_f1a00fdc_272674cuda3std3__419piecewise_constructE,@object
	.size		_ZN40_INTERNAL_ed5e2ab6_4_k_cu_f1a00fdc_272674cuda3std3__419piecewise_constructE,(_ZN40_INTERNAL_ed5e2ab6_4_k_cu_f1a00fdc_272674cuda3std3__45__cpo4cendE - _ZN40_INTERNAL_ed5e2ab6_4_k_cu_f1a00fdc_272674cuda3std3__419piecewise_constructE)
_ZN40_INTERNAL_ed5e2ab6_4_k_cu_f1a00fdc_272674cuda3std3__419piecewise_constructE:
	.zero		1
	.type		_ZN40_INTERNAL_ed5e2ab6_4_k_cu_f1a00fdc_272674cuda3std3__45__cpo4cendE,@object
	.size		_ZN40_INTERNAL_ed5e2ab6_4_k_cu_f1a00fdc_272674cuda3std3__45__cpo4cendE,(_ZN40_INTERNAL_ed5e2ab6_4_k_cu_f1a00fdc_272674cuda3std6ranges3__45__cpo4swapE - _ZN40_INTERNAL_ed5e2ab6_4_k_cu_f1a00fdc_272674cuda3std3__45__cpo4cendE)
_ZN40_INTERNAL_ed5e2ab6_4_k_cu_f1a00fdc_272674cuda3std3__45__cpo4cendE:
	.zero		1
	.type		_ZN40_INTERNAL_ed5e2ab6_4_k_cu_f1a00fdc_272674cuda3std6ranges3__45__cpo4swapE,@object
	.size		_ZN40_INTERNAL_ed5e2ab6_4_k_cu_f1a00fdc_272674cuda3std6ranges3__45__cpo4swapE,(.L_8 - _ZN40_INTERNAL_ed5e2ab6_4_k_cu_f1a00fdc_272674cuda3std6ranges3__45__cpo4swapE)
_ZN40_INTERNAL_ed5e2ab6_4_k_cu_f1a00fdc_272674cuda3std6ranges3__45__cpo4swapE:
	.zero		1
.L_8:


//--------------------- .nv.constant0._ZN7cutlass13device_kernelINS_4gemm6kernel13GemmUniversalIN4cute5tupleIJiiiiEEENS1_10collective13CollectiveMmaINS1_34MainloopSm90TmaGmmaWarpSpecializedILi4ENS5_IJNS4_1CILi1EEESB_SB_EEENS1_32KernelTmaWarpSpecializedPingpongEEENS5_IJNSA_ILi64EEENSA_ILi128EEESG_EEENS_10bfloat16_tENS5_IJlSB_lEEESI_SJ_NS4_8TiledMMAINS4_8MMA_AtomIJNS4_4SM904GMMA28MMA_64x128x16_F32BF16BF16_SSILNSN_5MajorE0ELSP_0ELNSN_7ScaleInE1ELSQ_1EEEEEENS4_6LayoutISC_NS5_IJNSA_ILi0EEESU_SU_EEEEENS5_IJNS4_10UnderscoreESX_SX_EEEEENS4_13SM90_TMA_LOADENS4_14ComposedLayoutINS4_7SwizzleILi3ELi4ELi3EEENS4_18smem_ptr_flag_bitsILi16EEENST_INS5_IJNSA_ILi8EEESF_EEENS5_IJSF_SB_EEEEEEEvNS4_8identityES10_S1A_vS1B_EENS_8epilogue10collective6detail29Sm90TmaWarpSpecializedAdapterINS1E_15DefaultEpilogueISI_SJ_SJ_NS1D_6thread17LinearCombinationISI_Li1EffLNS1I_9ScaleType4KindE0ELNS_15FloatRoundStyleE2ESI_EENS1_15EpilogueDefaultEEEEEvvEEEEvNT_6ParamsE --------------------------
	.section	.nv.constant0._ZN7cutlass13device_kernelINS_4gemm6kernel13GemmUniversalIN4cute5tupleIJiiiiEEENS1_10collective13CollectiveMmaINS1_34MainloopSm90TmaGmmaWarpSpecializedILi4ENS5_IJNS4_1CILi1EEESB_SB_EEENS1_32KernelTmaWarpSpecializedPingpongEEENS5_IJNSA_ILi64EEENSA_ILi128EEESG_EEENS_10bfloat16_tENS5_IJlSB_lEEESI_SJ_NS4_8TiledMMAINS4_8MMA_AtomIJNS4_4SM904GMMA28MMA_64x128x16_F32BF16BF16_SSILNSN_5MajorE0ELSP_0ELNSN_7ScaleInE1ELSQ_1EEEEEENS4_6LayoutISC_NS5_IJNSA_ILi0EEESU_SU_EEEEENS5_IJNS4_10UnderscoreESX_SX_EEEEENS4_13SM90_TMA_LOADENS4_14ComposedLayoutINS4_7SwizzleILi3ELi4ELi3EEENS4_18smem_ptr_flag_bitsILi16EEENST_INS5_IJNSA_ILi8EEESF_EEENS5_IJSF_SB_EEEEEEEvNS4_8identityES10_S1A_vS1B_EENS_8epilogue10collective6detail29Sm90TmaWarpSpecializedAdapterINS1E_15DefaultEpilogueISI_SJ_SJ_NS1D_6thread17LinearCombinationISI_Li1EffLNS1I_9ScaleType4KindE0ELNS_15FloatRoundStyleE2ESI_EENS1_15EpilogueDefaultEEEEEvvEEEEvNT_6ParamsE,"a",@progbits
	.sectionflags	@""
	.align	4
.nv.constant0._ZN7cutlass13device_kernelINS_4gemm6kernel13GemmUniversalIN4cute5tupleIJiiiiEEENS1_10collective13CollectiveMmaINS1_34MainloopSm90TmaGmmaWarpSpecializedILi4ENS5_IJNS4_1CILi1EEESB_SB_EEENS1_32KernelTmaWarpSpecializedPingpongEEENS5_IJNSA_ILi64EEENSA_ILi128EEESG_EEENS_10bfloat16_tENS5_IJlSB_lEEESI_SJ_NS4_8TiledMMAINS4_8MMA_AtomIJNS4_4SM904GMMA28MMA_64x128x16_F32BF16BF16_SSILNSN_5MajorE0ELSP_0ELNSN_7ScaleInE1ELSQ_1EEEEEENS4_6LayoutISC_NS5_IJNSA_ILi0EEESU_SU_EEEEENS5_IJNS4_10UnderscoreESX_SX_EEEEENS4_13SM90_TMA_LOADENS4_14ComposedLayoutINS4_7SwizzleILi3ELi4ELi3EEENS4_18smem_ptr_flag_bitsILi16EEENST_INS5_IJNSA_ILi8EEESF_EEENS5_IJSF_SB_EEEEEEEvNS4_8identityES10_S1A_vS1B_EENS_8epilogue10collective6detail29Sm90TmaWarpSpecializedAdapterINS1E_15DefaultEpilogueISI_SJ_SJ_NS1D_6thread17LinearCombinationISI_Li1EffLNS1I_9ScaleType4KindE0ELNS_15FloatRoundStyleE2ESI_EENS1_15EpilogueDefaultEEEEEvvEEEEvNT_6ParamsE:
	.zero		1664


//--------------------- SYMBOLS --------------------------

	.type		.nv.reservedSmem.offset0,@object
	.size		.nv.reservedSmem.offset0,0x4
	.type		__assertfail,@function
